//
// Generated by NVIDIA NVVM Compiler
//
// Compiler Build ID: CL-36424714
// Cuda compilation tools, release 13.0, V13.0.88
// Based on NVVM 20.0.0
//

.version 9.0
.target sm_100
.address_size 64

	// .globl	_Z15init_rng_kernelP17curandStateXORWOWm
.global .align 4 .b8 precalc_xorwow_matrix[102400];
.global .align 4 .b8 precalc_xorwow_offset_matrix[102400];
.global .align 4 .b8 mrg32k3aM1[2304];
.global .align 4 .b8 mrg32k3aM2[2304];
.global .align 4 .b8 mrg32k3aM1SubSeq[2016];
.global .align 4 .b8 mrg32k3aM2SubSeq[2016];
.global .align 4 .b8 mrg32k3aM1Seq[2304];
.global .align 4 .b8 mrg32k3aM2Seq[2304];
.const .align 8 .b8 __cr_lgamma_table[72];
.extern .shared .align 16 .b8 sdata[];

.visible .entry _Z15init_rng_kernelP17curandStateXORWOWm(
	.param .u64 .ptr .align 1 _Z15init_rng_kernelP17curandStateXORWOWm_param_0,
	.param .u64 _Z15init_rng_kernelP17curandStateXORWOWm_param_1
)
{
	.reg .pred 	%p<25>;
	.reg .b32 	%r<413>;
	.reg .b64 	%rd<19>;

	ld.param.u64 	%rd8, [_Z15init_rng_kernelP17curandStateXORWOWm_param_0];
	ld.param.u64 	%rd9, [_Z15init_rng_kernelP17curandStateXORWOWm_param_1];
	mov.u32 	%r183, %ctaid.x;
	mov.u32 	%r184, %ntid.x;
	mov.u32 	%r185, %tid.x;
	mad.lo.s32 	%r1, %r183, %r184, %r185;
	setp.gt.s32 	%p1, %r1, 262143;
	@%p1 bra 	$L__BB0_44;
	cvta.to.global.u64 	%rd10, %rd8;
	cvt.s64.s32 	%rd18, %r1;
	mul.wide.s32 	%rd11, %r1, 48;
	add.s64 	%rd2, %rd10, %rd11;
	cvt.u32.u64 	%r186, %rd9;
	xor.b32  	%r187, %r186, -1429050551;
	mul.lo.s32 	%r188, %r187, 1099087573;
	{ .reg .b32 tmp; mov.b64 {tmp, %r189}, %rd9; }
	xor.b32  	%r190, %r189, -136515619;
	mul.lo.s32 	%r191, %r190, -1703105765;
	add.s32 	%r192, %r188, %r191;
	add.s32 	%r193, %r192, 6615241;
	add.s32 	%r194, %r188, 123456789;
	st.global.v2.u32 	[%rd2], {%r193, %r194};
	xor.b32  	%r195, %r188, 362436069;
	add.s32 	%r196, %r191, 521288629;
	st.global.v2.u32 	[%rd2+8], {%r195, %r196};
	xor.b32  	%r197, %r191, 88675123;
	add.s32 	%r198, %r188, 5783321;
	st.global.v2.u32 	[%rd2+16], {%r197, %r198};
	setp.eq.s32 	%p2, %r1, 0;
	@%p2 bra 	$L__BB0_43;
	mov.b32 	%r319, 0;
$L__BB0_3:
	and.b64  	%rd4, %rd18, 3;
	setp.eq.s64 	%p3, %rd4, 0;
	@%p3 bra 	$L__BB0_42;
	mul.wide.u32 	%rd12, %r319, 3200;
	mov.u64 	%rd13, precalc_xorwow_matrix;
	add.s64 	%rd5, %rd13, %rd12;
	cvt.u32.u64 	%r3, %rd4;
	mov.b32 	%r320, 0;
$L__BB0_5:
	mov.b32 	%r333, 0;
	mov.u32 	%r334, %r333;
	mov.u32 	%r335, %r333;
	mov.u32 	%r336, %r333;
	mov.u32 	%r337, %r333;
	mov.u32 	%r326, %r333;
$L__BB0_6:
	mul.wide.u32 	%rd14, %r326, 4;
	add.s64 	%rd15, %rd2, %rd14;
	ld.global.u32 	%r11, [%rd15+4];
	shl.b32 	%r12, %r326, 5;
	mov.b32 	%r332, 0;
$L__BB0_7:
	.pragma "nounroll";
	shr.u32 	%r203, %r11, %r332;
	and.b32  	%r204, %r203, 1;
	setp.eq.b32 	%p4, %r204, 1;
	not.pred 	%p5, %p4;
	add.s32 	%r205, %r12, %r332;
	mul.lo.s32 	%r206, %r205, 5;
	mul.wide.u32 	%rd16, %r206, 4;
	add.s64 	%rd6, %rd5, %rd16;
	@%p5 bra 	$L__BB0_9;
	ld.global.u32 	%r207, [%rd6];
	xor.b32  	%r337, %r337, %r207;
	ld.global.u32 	%r208, [%rd6+4];
	xor.b32  	%r336, %r336, %r208;
	ld.global.u32 	%r209, [%rd6+8];
	xor.b32  	%r335, %r335, %r209;
	ld.global.u32 	%r210, [%rd6+12];
	xor.b32  	%r334, %r334, %r210;
	ld.global.u32 	%r211, [%rd6+16];
	xor.b32  	%r333, %r333, %r211;
$L__BB0_9:
	and.b32  	%r213, %r203, 2;
	setp.eq.s32 	%p6, %r213, 0;
	@%p6 bra 	$L__BB0_11;
	ld.global.u32 	%r214, [%rd6+20];
	xor.b32  	%r337, %r337, %r214;
	ld.global.u32 	%r215, [%rd6+24];
	xor.b32  	%r336, %r336, %r215;
	ld.global.u32 	%r216, [%rd6+28];
	xor.b32  	%r335, %r335, %r216;
	ld.global.u32 	%r217, [%rd6+32];
	xor.b32  	%r334, %r334, %r217;
	ld.global.u32 	%r218, [%rd6+36];
	xor.b32  	%r333, %r333, %r218;
$L__BB0_11:
	and.b32  	%r220, %r203, 4;
	setp.eq.s32 	%p7, %r220, 0;
	@%p7 bra 	$L__BB0_13;
	ld.global.u32 	%r221, [%rd6+40];
	xor.b32  	%r337, %r337, %r221;
	ld.global.u32 	%r222, [%rd6+44];
	xor.b32  	%r336, %r336, %r222;
	ld.global.u32 	%r223, [%rd6+48];
	xor.b32  	%r335, %r335, %r223;
	ld.global.u32 	%r224, [%rd6+52];
	xor.b32  	%r334, %r334, %r224;
	ld.global.u32 	%r225, [%rd6+56];
	xor.b32  	%r333, %r333, %r225;
$L__BB0_13:
	and.b32  	%r227, %r203, 8;
	setp.eq.s32 	%p8, %r227, 0;
	@%p8 bra 	$L__BB0_15;
	ld.global.u32 	%r228, [%rd6+60];
	xor.b32  	%r337, %r337, %r228;
	ld.global.u32 	%r229, [%rd6+64];
	xor.b32  	%r336, %r336, %r229;
	ld.global.u32 	%r230, [%rd6+68];
	xor.b32  	%r335, %r335, %r230;
	ld.global.u32 	%r231, [%rd6+72];
	xor.b32  	%r334, %r334, %r231;
	ld.global.u32 	%r232, [%rd6+76];
	xor.b32  	%r333, %r333, %r232;
$L__BB0_15:
	and.b32  	%r234, %r203, 16;
	setp.eq.s32 	%p9, %r234, 0;
	@%p9 bra 	$L__BB0_17;
	ld.global.u32 	%r235, [%rd6+80];
	xor.b32  	%r337, %r337, %r235;
	ld.global.u32 	%r236, [%rd6+84];
	xor.b32  	%r336, %r336, %r236;
	ld.global.u32 	%r237, [%rd6+88];
	xor.b32  	%r335, %r335, %r237;
	ld.global.u32 	%r238, [%rd6+92];
	xor.b32  	%r334, %r334, %r238;
	ld.global.u32 	%r239, [%rd6+96];
	xor.b32  	%r333, %r333, %r239;
$L__BB0_17:
	and.b32  	%r241, %r203, 32;
	setp.eq.s32 	%p10, %r241, 0;
	@%p10 bra 	$L__BB0_19;
	ld.global.u32 	%r242, [%rd6+100];
	xor.b32  	%r337, %r337, %r242;
	ld.global.u32 	%r243, [%rd6+104];
	xor.b32  	%r336, %r336, %r243;
	ld.global.u32 	%r244, [%rd6+108];
	xor.b32  	%r335, %r335, %r244;
	ld.global.u32 	%r245, [%rd6+112];
	xor.b32  	%r334, %r334, %r245;
	ld.global.u32 	%r246, [%rd6+116];
	xor.b32  	%r333, %r333, %r246;
$L__BB0_19:
	and.b32  	%r248, %r203, 64;
	setp.eq.s32 	%p11, %r248, 0;
	@%p11 bra 	$L__BB0_21;
	ld.global.u32 	%r249, [%rd6+120];
	xor.b32  	%r337, %r337, %r249;
	ld.global.u32 	%r250, [%rd6+124];
	xor.b32  	%r336, %r336, %r250;
	ld.global.u32 	%r251, [%rd6+128];
	xor.b32  	%r335, %r335, %r251;
	ld.global.u32 	%r252, [%rd6+132];
	xor.b32  	%r334, %r334, %r252;
	ld.global.u32 	%r253, [%rd6+136];
	xor.b32  	%r333, %r333, %r253;
$L__BB0_21:
	and.b32  	%r255, %r203, 128;
	setp.eq.s32 	%p12, %r255, 0;
	@%p12 bra 	$L__BB0_23;
	ld.global.u32 	%r256, [%rd6+140];
	xor.b32  	%r337, %r337, %r256;
	ld.global.u32 	%r257, [%rd6+144];
	xor.b32  	%r336, %r336, %r257;
	ld.global.u32 	%r258, [%rd6+148];
	xor.b32  	%r335, %r335, %r258;
	ld.global.u32 	%r259, [%rd6+152];
	xor.b32  	%r334, %r334, %r259;
	ld.global.u32 	%r260, [%rd6+156];
	xor.b32  	%r333, %r333, %r260;
$L__BB0_23:
	and.b32  	%r262, %r203, 256;
	setp.eq.s32 	%p13, %r262, 0;
	@%p13 bra 	$L__BB0_25;
	ld.global.u32 	%r263, [%rd6+160];
	xor.b32  	%r337, %r337, %r263;
	ld.global.u32 	%r264, [%rd6+164];
	xor.b32  	%r336, %r336, %r264;
	ld.global.u32 	%r265, [%rd6+168];
	xor.b32  	%r335, %r335, %r265;
	ld.global.u32 	%r266, [%rd6+172];
	xor.b32  	%r334, %r334, %r266;
	ld.global.u32 	%r267, [%rd6+176];
	xor.b32  	%r333, %r333, %r267;
$L__BB0_25:
	and.b32  	%r269, %r203, 512;
	setp.eq.s32 	%p14, %r269, 0;
	@%p14 bra 	$L__BB0_27;
	ld.global.u32 	%r270, [%rd6+180];
	xor.b32  	%r337, %r337, %r270;
	ld.global.u32 	%r271, [%rd6+184];
	xor.b32  	%r336, %r336, %r271;
	ld.global.u32 	%r272, [%rd6+188];
	xor.b32  	%r335, %r335, %r272;
	ld.global.u32 	%r273, [%rd6+192];
	xor.b32  	%r334, %r334, %r273;
	ld.global.u32 	%r274, [%rd6+196];
	xor.b32  	%r333, %r333, %r274;
$L__BB0_27:
	and.b32  	%r276, %r203, 1024;
	setp.eq.s32 	%p15, %r276, 0;
	@%p15 bra 	$L__BB0_29;
	ld.global.u32 	%r277, [%rd6+200];
	xor.b32  	%r337, %r337, %r277;
	ld.global.u32 	%r278, [%rd6+204];
	xor.b32  	%r336, %r336, %r278;
	ld.global.u32 	%r279, [%rd6+208];
	xor.b32  	%r335, %r335, %r279;
	ld.global.u32 	%r280, [%rd6+212];
	xor.b32  	%r334, %r334, %r280;
	ld.global.u32 	%r281, [%rd6+216];
	xor.b32  	%r333, %r333, %r281;
$L__BB0_29:
	and.b32  	%r283, %r203, 2048;
	setp.eq.s32 	%p16, %r283, 0;
	@%p16 bra 	$L__BB0_31;
	ld.global.u32 	%r284, [%rd6+220];
	xor.b32  	%r337, %r337, %r284;
	ld.global.u32 	%r285, [%rd6+224];
	xor.b32  	%r336, %r336, %r285;
	ld.global.u32 	%r286, [%rd6+228];
	xor.b32  	%r335, %r335, %r286;
	ld.global.u32 	%r287, [%rd6+232];
	xor.b32  	%r334, %r334, %r287;
	ld.global.u32 	%r288, [%rd6+236];
	xor.b32  	%r333, %r333, %r288;
$L__BB0_31:
	and.b32  	%r290, %r203, 4096;
	setp.eq.s32 	%p17, %r290, 0;
	@%p17 bra 	$L__BB0_33;
	ld.global.u32 	%r291, [%rd6+240];
	xor.b32  	%r337, %r337, %r291;
	ld.global.u32 	%r292, [%rd6+244];
	xor.b32  	%r336, %r336, %r292;
	ld.global.u32 	%r293, [%rd6+248];
	xor.b32  	%r335, %r335, %r293;
	ld.global.u32 	%r294, [%rd6+252];
	xor.b32  	%r334, %r334, %r294;
	ld.global.u32 	%r295, [%rd6+256];
	xor.b32  	%r333, %r333, %r295;
$L__BB0_33:
	and.b32  	%r297, %r203, 8192;
	setp.eq.s32 	%p18, %r297, 0;
	@%p18 bra 	$L__BB0_35;
	ld.global.u32 	%r298, [%rd6+260];
	xor.b32  	%r337, %r337, %r298;
	ld.global.u32 	%r299, [%rd6+264];
	xor.b32  	%r336, %r336, %r299;
	ld.global.u32 	%r300, [%rd6+268];
	xor.b32  	%r335, %r335, %r300;
	ld.global.u32 	%r301, [%rd6+272];
	xor.b32  	%r334, %r334, %r301;
	ld.global.u32 	%r302, [%rd6+276];
	xor.b32  	%r333, %r333, %r302;
$L__BB0_35:
	and.b32  	%r304, %r203, 16384;
	setp.eq.s32 	%p19, %r304, 0;
	@%p19 bra 	$L__BB0_37;
	ld.global.u32 	%r305, [%rd6+280];
	xor.b32  	%r337, %r337, %r305;
	ld.global.u32 	%r306, [%rd6+284];
	xor.b32  	%r336, %r336, %r306;
	ld.global.u32 	%r307, [%rd6+288];
	xor.b32  	%r335, %r335, %r307;
	ld.global.u32 	%r308, [%rd6+292];
	xor.b32  	%r334, %r334, %r308;
	ld.global.u32 	%r309, [%rd6+296];
	xor.b32  	%r333, %r333, %r309;
$L__BB0_37:
	and.b32  	%r311, %r203, 32768;
	setp.eq.s32 	%p20, %r311, 0;
	@%p20 bra 	$L__BB0_39;
	ld.global.u32 	%r312, [%rd6+300];
	xor.b32  	%r337, %r337, %r312;
	ld.global.u32 	%r313, [%rd6+304];
	xor.b32  	%r336, %r336, %r313;
	ld.global.u32 	%r314, [%rd6+308];
	xor.b32  	%r335, %r335, %r314;
	ld.global.u32 	%r315, [%rd6+312];
	xor.b32  	%r334, %r334, %r315;
	ld.global.u32 	%r316, [%rd6+316];
	xor.b32  	%r333, %r333, %r316;
$L__BB0_39:
	add.s32 	%r332, %r332, 16;
	setp.ne.s32 	%p21, %r332, 32;
	@%p21 bra 	$L__BB0_7;
	mad.lo.s32 	%r317, %r326, -31, %r12;
	add.s32 	%r326, %r317, 1;
	setp.ne.s32 	%p22, %r326, 5;
	@%p22 bra 	$L__BB0_6;
	st.global.u32 	[%rd2+4], %r337;
	st.global.u32 	[%rd2+8], %r336;
	st.global.u32 	[%rd2+12], %r335;
	st.global.u32 	[%rd2+16], %r334;
	st.global.u32 	[%rd2+20], %r333;
	add.s32 	%r320, %r320, 1;
	setp.lt.u32 	%p23, %r320, %r3;
	@%p23 bra 	$L__BB0_5;
$L__BB0_42:
	shr.u64 	%rd7, %rd18, 2;
	add.s32 	%r319, %r319, 1;
	setp.gt.u64 	%p24, %rd18, 3;
	mov.u64 	%rd18, %rd7;
	@%p24 bra 	$L__BB0_3;
$L__BB0_43:
	mov.b32 	%r318, 0;
	st.global.v2.u32 	[%rd2+24], {%r318, %r318};
	st.global.u32 	[%rd2+32], %r318;
	mov.b64 	%rd17, 0;
	st.global.u64 	[%rd2+40], %rd17;
$L__BB0_44:
	ret;

}
	// .globl	_Z19heston_euler_kernelPfP17curandStateXORWOWffffi
.visible .entry _Z19heston_euler_kernelPfP17curandStateXORWOWffffi(
	.param .u64 .ptr .align 1 _Z19heston_euler_kernelPfP17curandStateXORWOWffffi_param_0,
	.param .u64 .ptr .align 1 _Z19heston_euler_kernelPfP17curandStateXORWOWffffi_param_1,
	.param .f32 _Z19heston_euler_kernelPfP17curandStateXORWOWffffi_param_2,
	.param .f32 _Z19heston_euler_kernelPfP17curandStateXORWOWffffi_param_3,
	.param .f32 _Z19heston_euler_kernelPfP17curandStateXORWOWffffi_param_4,
	.param .f32 _Z19heston_euler_kernelPfP17curandStateXORWOWffffi_param_5,
	.param .u32 _Z19heston_euler_kernelPfP17curandStateXORWOWffffi_param_6
)
{
	.reg .pred 	%p<11>;
	.reg .b32 	%r<101>;
	.reg .b32 	%f<112>;
	.reg .b64 	%rd<10>;
	.reg .b64 	%fd<2>;

	ld.param.u64 	%rd3, [_Z19heston_euler_kernelPfP17curandStateXORWOWffffi_param_1];
	ld.param.f32 	%f20, [_Z19heston_euler_kernelPfP17curandStateXORWOWffffi_param_2];
	ld.param.f32 	%f22, [_Z19heston_euler_kernelPfP17curandStateXORWOWffffi_param_4];
	ld.param.f32 	%f23, [_Z19heston_euler_kernelPfP17curandStateXORWOWffffi_param_5];
	ld.param.u32 	%r39, [_Z19heston_euler_kernelPfP17curandStateXORWOWffffi_param_6];
	mov.u32 	%r40, %ctaid.x;
	mov.u32 	%r41, %ntid.x;
	mov.u32 	%r42, %tid.x;
	mad.lo.s32 	%r1, %r40, %r41, %r42;
	setp.gt.s32 	%p1, %r1, 262143;
	@%p1 bra 	$L__BB1_9;
	cvta.to.global.u64 	%rd4, %rd3;
	mul.wide.s32 	%rd5, %r1, 48;
	add.s64 	%rd1, %rd4, %rd5;
	ld.global.v2.u32 	{%r100, %r90}, [%rd1];
	ld.global.v2.u32 	{%r88, %r89}, [%rd1+8];
	ld.global.v2.u32 	{%r85, %r86}, [%rd1+16];
	ld.global.v2.u32 	{%r87, %r9}, [%rd1+24];
	ld.global.f32 	%f106, [%rd1+32];
	ld.global.f64 	%fd1, [%rd1+40];
	cvt.rn.f32.s32 	%f25, %r39;
	rcp.rn.f32 	%f2, %f25;
	setp.lt.s32 	%p2, %r39, 1;
	mov.f32 	%f111, 0f00000000;
	@%p2 bra 	$L__BB1_8;
	sqrt.rn.f32 	%f3, %f2;
	mul.lo.s32 	%r11, %r39, 724874;
	neg.s32 	%r84, %r39;
	add.s32 	%r83, %r100, 724874;
	mul.f32 	%f28, %f23, %f23;
	mov.f32 	%f105, 0f3F800000;
	sub.f32 	%f29, %f105, %f28;
	sqrt.rn.f32 	%f4, %f29;
	mov.f32 	%f104, 0f3DCCCCCD;
$L__BB1_3:
	mov.u32 	%r18, %r89;
	mov.u32 	%r89, %r86;
	mov.u32 	%r19, %r85;
	setp.eq.s32 	%p3, %r87, 1;
	@%p3 bra 	$L__BB1_5;
	shr.u32 	%r44, %r90, 2;
	xor.b32  	%r45, %r44, %r90;
	shl.b32 	%r46, %r89, 4;
	shl.b32 	%r47, %r45, 1;
	xor.b32  	%r48, %r46, %r47;
	xor.b32  	%r49, %r48, %r89;
	xor.b32  	%r85, %r49, %r45;
	add.s32 	%r50, %r83, %r85;
	add.s32 	%r51, %r50, -362437;
	shr.u32 	%r52, %r88, 2;
	xor.b32  	%r53, %r52, %r88;
	shl.b32 	%r54, %r85, 4;
	shl.b32 	%r55, %r53, 1;
	xor.b32  	%r56, %r55, %r54;
	xor.b32  	%r57, %r56, %r53;
	xor.b32  	%r86, %r57, %r85;
	add.s32 	%r58, %r83, %r86;
	cvt.rn.f32.u32 	%f30, %r51;
	fma.rn.f32 	%f31, %f30, 0f2F800000, 0f2F000000;
	cvt.rn.f32.u32 	%f32, %r58;
	fma.rn.f32 	%f33, %f32, 0f30C90FDB, 0f30490FDB;
	setp.lt.f32 	%p4, %f31, 0f00800000;
	mul.f32 	%f34, %f31, 0f4B000000;
	selp.f32 	%f35, %f34, %f31, %p4;
	selp.f32 	%f36, 0fC1B80000, 0f00000000, %p4;
	mov.b32 	%r59, %f35;
	add.s32 	%r60, %r59, -1059760811;
	and.b32  	%r61, %r60, -8388608;
	sub.s32 	%r62, %r59, %r61;
	mov.b32 	%f37, %r62;
	cvt.rn.f32.s32 	%f38, %r61;
	fma.rn.f32 	%f39, %f38, 0f34000000, %f36;
	add.f32 	%f40, %f37, 0fBF800000;
	fma.rn.f32 	%f41, %f40, 0fBE055027, 0f3E1039F6;
	fma.rn.f32 	%f42, %f41, %f40, 0fBDF8CDCC;
	fma.rn.f32 	%f43, %f42, %f40, 0f3E0F2955;
	fma.rn.f32 	%f44, %f43, %f40, 0fBE2AD8B9;
	fma.rn.f32 	%f45, %f44, %f40, 0f3E4CED0B;
	fma.rn.f32 	%f46, %f45, %f40, 0fBE7FFF22;
	fma.rn.f32 	%f47, %f46, %f40, 0f3EAAAA78;
	fma.rn.f32 	%f48, %f47, %f40, 0fBF000000;
	mul.f32 	%f49, %f40, %f48;
	fma.rn.f32 	%f50, %f49, %f40, %f40;
	fma.rn.f32 	%f51, %f39, 0f3F317218, %f50;
	setp.gt.u32 	%p5, %r59, 2139095039;
	fma.rn.f32 	%f52, %f35, 0f7F800000, 0f7F800000;
	selp.f32 	%f53, %f52, %f51, %p5;
	setp.eq.f32 	%p6, %f35, 0f00000000;
	mul.f32 	%f54, %f53, 0fC0000000;
	selp.f32 	%f55, 0f7F800000, %f54, %p6;
	sqrt.rn.f32 	%f56, %f55;
	sin.approx.f32 	%f57, %f33;
	cos.approx.f32 	%f58, %f33;
	mul.f32 	%f107, %f56, %f57;
	mul.f32 	%f106, %f56, %f58;
	mov.b32 	%r87, 0;
	mov.f32 	%f109, %f106;
	bra.uni 	$L__BB1_6;
$L__BB1_5:
	shr.u32 	%r64, %r90, 2;
	xor.b32  	%r65, %r64, %r90;
	shl.b32 	%r66, %r89, 4;
	shl.b32 	%r67, %r65, 1;
	xor.b32  	%r68, %r66, %r67;
	xor.b32  	%r69, %r68, %r89;
	xor.b32  	%r85, %r69, %r65;
	add.s32 	%r70, %r83, %r85;
	add.s32 	%r71, %r70, -362437;
	shr.u32 	%r72, %r88, 2;
	xor.b32  	%r73, %r72, %r88;
	shl.b32 	%r74, %r85, 4;
	shl.b32 	%r75, %r73, 1;
	xor.b32  	%r76, %r75, %r74;
	xor.b32  	%r77, %r76, %r73;
	xor.b32  	%r86, %r77, %r85;
	add.s32 	%r78, %r83, %r86;
	cvt.rn.f32.u32 	%f59, %r71;
	fma.rn.f32 	%f60, %f59, 0f2F800000, 0f2F000000;
	cvt.rn.f32.u32 	%f61, %r78;
	fma.rn.f32 	%f62, %f61, 0f30C90FDB, 0f30490FDB;
	setp.lt.f32 	%p7, %f60, 0f00800000;
	mul.f32 	%f63, %f60, 0f4B000000;
	selp.f32 	%f64, %f63, %f60, %p7;
	selp.f32 	%f65, 0fC1B80000, 0f00000000, %p7;
	mov.b32 	%r79, %f64;
	add.s32 	%r80, %r79, -1059760811;
	and.b32  	%r81, %r80, -8388608;
	sub.s32 	%r82, %r79, %r81;
	mov.b32 	%f66, %r82;
	cvt.rn.f32.s32 	%f67, %r81;
	fma.rn.f32 	%f68, %f67, 0f34000000, %f65;
	add.f32 	%f69, %f66, 0fBF800000;
	fma.rn.f32 	%f70, %f69, 0fBE055027, 0f3E1039F6;
	fma.rn.f32 	%f71, %f70, %f69, 0fBDF8CDCC;
	fma.rn.f32 	%f72, %f71, %f69, 0f3E0F2955;
	fma.rn.f32 	%f73, %f72, %f69, 0fBE2AD8B9;
	fma.rn.f32 	%f74, %f73, %f69, 0f3E4CED0B;
	fma.rn.f32 	%f75, %f74, %f69, 0fBE7FFF22;
	fma.rn.f32 	%f76, %f75, %f69, 0f3EAAAA78;
	fma.rn.f32 	%f77, %f76, %f69, 0fBF000000;
	mul.f32 	%f78, %f69, %f77;
	fma.rn.f32 	%f79, %f78, %f69, %f69;
	fma.rn.f32 	%f80, %f68, 0f3F317218, %f79;
	setp.gt.u32 	%p8, %r79, 2139095039;
	fma.rn.f32 	%f81, %f64, 0f7F800000, 0f7F800000;
	selp.f32 	%f82, %f81, %f80, %p8;
	setp.eq.f32 	%p9, %f64, 0f00000000;
	mul.f32 	%f83, %f82, 0fC0000000;
	selp.f32 	%f84, 0f7F800000, %f83, %p9;
	sqrt.rn.f32 	%f85, %f84;
	sin.approx.f32 	%f86, %f62;
	cos.approx.f32 	%f87, %f62;
	mul.f32 	%f109, %f85, %f86;
	mul.f32 	%f11, %f85, %f87;
	mov.b32 	%r87, 1;
	mov.f32 	%f107, %f106;
	mov.f32 	%f106, %f11;
$L__BB1_6:
	ld.param.f32 	%f103, [_Z19heston_euler_kernelPfP17curandStateXORWOWffffi_param_3];
	mul.f32 	%f88, %f4, %f109;
	fma.rn.f32 	%f89, %f23, %f107, %f88;
	mul.f32 	%f90, %f105, 0f00000000;
	fma.rn.f32 	%f91, %f2, %f90, %f105;
	max.f32 	%f92, %f104, 0f00000000;
	sqrt.rn.f32 	%f93, %f92;
	mul.f32 	%f94, %f105, %f93;
	mul.f32 	%f95, %f3, %f94;
	fma.rn.f32 	%f105, %f89, %f95, %f91;
	sub.f32 	%f96, %f103, %f104;
	mul.f32 	%f97, %f20, %f96;
	fma.rn.f32 	%f98, %f2, %f97, %f104;
	mul.f32 	%f99, %f22, %f93;
	mul.f32 	%f100, %f3, %f99;
	fma.rn.f32 	%f101, %f107, %f100, %f98;
	max.f32 	%f104, %f101, 0f00000000;
	add.s32 	%r84, %r84, 1;
	setp.ne.s32 	%p10, %r84, 0;
	add.s32 	%r83, %r83, 724874;
	mov.u32 	%r88, %r19;
	mov.u32 	%r90, %r18;
	@%p10 bra 	$L__BB1_3;
	add.f32 	%f111, %f105, 0fBF800000;
	add.s32 	%r100, %r100, %r11;
	mov.u32 	%r88, %r19;
	mov.u32 	%r90, %r18;
$L__BB1_8:
	ld.param.u64 	%rd9, [_Z19heston_euler_kernelPfP17curandStateXORWOWffffi_param_0];
	max.f32 	%f102, %f111, 0f00000000;
	cvta.to.global.u64 	%rd6, %rd9;
	mul.wide.s32 	%rd7, %r1, 4;
	add.s64 	%rd8, %rd6, %rd7;
	st.global.f32 	[%rd8], %f102;
	st.global.v2.u32 	[%rd1], {%r100, %r90};
	st.global.v2.u32 	[%rd1+8], {%r88, %r89};
	st.global.v2.u32 	[%rd1+16], {%r85, %r86};
	st.global.v2.u32 	[%rd1+24], {%r87, %r9};
	st.global.f32 	[%rd1+32], %f106;
	st.global.f64 	[%rd1+40], %fd1;
$L__BB1_9:
	ret;

}
	// .globl	_Z26heston_almost_exact_kernelPfP17curandStateXORWOWffffi
.visible .entry _Z26heston_almost_exact_kernelPfP17curandStateXORWOWffffi(
	.param .u64 .ptr .align 1 _Z26heston_almost_exact_kernelPfP17curandStateXORWOWffffi_param_0,
	.param .u64 .ptr .align 1 _Z26heston_almost_exact_kernelPfP17curandStateXORWOWffffi_param_1,
	.param .f32 _Z26heston_almost_exact_kernelPfP17curandStateXORWOWffffi_param_2,
	.param .f32 _Z26heston_almost_exact_kernelPfP17curandStateXORWOWffffi_param_3,
	.param .f32 _Z26heston_almost_exact_kernelPfP17curandStateXORWOWffffi_param_4,
	.param .f32 _Z26heston_almost_exact_kernelPfP17curandStateXORWOWffffi_param_5,
	.param .u32 _Z26heston_almost_exact_kernelPfP17curandStateXORWOWffffi_param_6
)
{
	.reg .pred 	%p<62>;
	.reg .b32 	%r<429>;
	.reg .b32 	%f<407>;
	.reg .b64 	%rd<21>;
	.reg .b64 	%fd<177>;

	ld.param.u64 	%rd3, [_Z26heston_almost_exact_kernelPfP17curandStateXORWOWffffi_param_1];
	ld.param.f32 	%f62, [_Z26heston_almost_exact_kernelPfP17curandStateXORWOWffffi_param_2];
	ld.param.f32 	%f63, [_Z26heston_almost_exact_kernelPfP17curandStateXORWOWffffi_param_3];
	ld.param.f32 	%f64, [_Z26heston_almost_exact_kernelPfP17curandStateXORWOWffffi_param_4];
	mov.u32 	%r134, %ctaid.x;
	mov.u32 	%r135, %ntid.x;
	mov.u32 	%r136, %tid.x;
	mad.lo.s32 	%r1, %r134, %r135, %r136;
	setp.gt.s32 	%p1, %r1, 262143;
	@%p1 bra 	$L__BB2_52;
	ld.param.u32 	%r343, [_Z26heston_almost_exact_kernelPfP17curandStateXORWOWffffi_param_6];
	ld.param.f32 	%f388, [_Z26heston_almost_exact_kernelPfP17curandStateXORWOWffffi_param_5];
	cvta.to.global.u64 	%rd4, %rd3;
	mul.wide.s32 	%rd5, %r1, 48;
	add.s64 	%rd1, %rd4, %rd5;
	ld.global.v2.u32 	{%r11, %r12}, [%rd1];
	ld.global.v2.u32 	{%r13, %r404}, [%rd1+8];
	ld.global.v2.u32 	{%r15, %r16}, [%rd1+16];
	ld.global.v2.u32 	{%r352, %r382}, [%rd1+24];
	ld.global.f32 	%f393, [%rd1+32];
	ld.global.f64 	%fd175, [%rd1+40];
	cvt.rn.f32.s32 	%f67, %r343;
	rcp.rn.f32 	%f2, %f67;
	neg.f32 	%f68, %f62;
	mul.f32 	%f69, %f2, %f68;
	fma.rn.f32 	%f70, %f69, 0f3BBB989D, 0f3F000000;
	cvt.sat.f32.f32 	%f71, %f70;
	mov.f32 	%f72, 0f4B400001;
	mov.f32 	%f73, 0f437C0000;
	fma.rm.f32 	%f74, %f71, %f73, %f72;
	add.f32 	%f75, %f74, 0fCB40007F;
	neg.f32 	%f76, %f75;
	fma.rn.f32 	%f77, %f69, 0f3FB8AA3B, %f76;
	fma.rn.f32 	%f78, %f69, 0f32A57060, %f77;
	mov.b32 	%r137, %f74;
	shl.b32 	%r138, %r137, 23;
	mov.b32 	%f79, %r138;
	ex2.approx.ftz.f32 	%f80, %f78;
	mul.f32 	%f3, %f80, %f79;
	mul.f32 	%f4, %f64, %f64;
	mov.f32 	%f81, 0f3F800000;
	sub.f32 	%f82, %f81, %f3;
	mul.f32 	%f5, %f4, %f82;
	div.rn.f32 	%f6, %f388, %f64;
	mul.f32 	%f83, %f388, %f388;
	sub.f32 	%f7, %f81, %f83;
	setp.lt.s32 	%p2, %r343, 1;
	mov.f32 	%f406, 0f00000000;
	@%p2 bra 	$L__BB2_51;
	ld.param.f32 	%f389, [_Z26heston_almost_exact_kernelPfP17curandStateXORWOWffffi_param_5];
	add.f32 	%f86, %f62, %f62;
	mul.f32 	%f8, %f86, %f3;
	mov.b32 	%r140, 1127219200;
	mov.b32 	%r141, -2147483648;
	mov.b64 	%fd2, {%r141, %r140};
	sqrt.rn.f32 	%f9, %f7;
	mul.f32 	%f87, %f62, %f389;
	div.rn.f32 	%f88, %f87, %f64;
	add.f32 	%f89, %f88, 0fBF000000;
	mul.f32 	%f90, %f89, %f2;
	sub.f32 	%f10, %f90, %f6;
	neg.f32 	%f91, %f389;
	div.rn.f32 	%f92, %f91, %f64;
	mul.f32 	%f93, %f62, %f92;
	mul.f32 	%f94, %f63, %f93;
	mul.f32 	%f11, %f94, %f2;
	div.rn.f32 	%f12, %f5, %f86;
	mul.f32 	%f95, %f86, %f63;
	div.rn.f32 	%f13, %f95, %f4;
	mov.f32 	%f406, 0f00000000;
	mov.f32 	%f391, 0f3DCCCCCD;
	mov.b32 	%r345, 0;
	mov.u64 	%rd7, __cr_lgamma_table;
$L__BB2_3:
	mul.f32 	%f96, %f8, %f391;
	div.rn.f32 	%f17, %f96, %f5;
	setp.geu.f32 	%p3, %f17, 0f42800000;
	@%p3 bra 	$L__BB2_6;
	fma.rn.f32 	%f143, %f17, 0f3BBB989D, 0f3F000000;
	cvt.sat.f32.f32 	%f144, %f143;
	mov.f32 	%f145, 0f4B400001;
	mov.f32 	%f146, 0f437C0000;
	fma.rm.f32 	%f147, %f144, %f146, %f145;
	add.f32 	%f148, %f147, 0fCB40007F;
	neg.f32 	%f149, %f148;
	fma.rn.f32 	%f150, %f17, 0f3FB8AA3B, %f149;
	fma.rn.f32 	%f151, %f17, 0f32A57060, %f150;
	mov.b32 	%r235, %f147;
	shl.b32 	%r236, %r235, 23;
	mov.b32 	%f152, %r236;
	ex2.approx.ftz.f32 	%f153, %f151;
	mul.f32 	%f394, %f153, %f152;
	mov.b32 	%r360, 0;
	mov.u32 	%r383, %r16;
	mov.u32 	%r358, %r12;
$L__BB2_5:
	mov.u32 	%r389, %r360;
	mov.u32 	%r12, %r13;
	mov.u32 	%r13, %r404;
	mov.u32 	%r404, %r15;
	mov.u32 	%r15, %r383;
	add.s32 	%r360, %r389, 1;
	shr.u32 	%r237, %r358, 2;
	xor.b32  	%r238, %r237, %r358;
	shl.b32 	%r239, %r15, 4;
	shl.b32 	%r240, %r238, 1;
	xor.b32  	%r241, %r239, %r240;
	xor.b32  	%r242, %r241, %r15;
	xor.b32  	%r383, %r242, %r238;
	add.s32 	%r11, %r11, 362437;
	add.s32 	%r243, %r383, %r11;
	cvt.rn.f32.u32 	%f154, %r243;
	fma.rn.f32 	%f155, %f154, 0f2F800000, 0f2F000000;
	mul.f32 	%f394, %f394, %f155;
	setp.gt.f32 	%p22, %f394, 0f3F800000;
	mov.u32 	%r358, %r12;
	@%p22 bra 	$L__BB2_5;
	bra.uni 	$L__BB2_32;
$L__BB2_6:
	setp.leu.f32 	%p4, %f17, 0f457A0000;
	@%p4 bra 	$L__BB2_19;
	setp.eq.s32 	%p13, %r382, 1;
	mov.b32 	%r382, 0;
	mov.u32 	%r383, %r16;
	mov.f64 	%fd170, %fd175;
	@%p13 bra 	$L__BB2_18;
	shr.u32 	%r174, %r12, 2;
	xor.b32  	%r175, %r174, %r12;
	shl.b32 	%r176, %r16, 4;
	shl.b32 	%r177, %r175, 1;
	xor.b32  	%r178, %r176, %r177;
	xor.b32  	%r179, %r178, %r16;
	xor.b32  	%r29, %r179, %r175;
	add.s32 	%r180, %r11, %r29;
	add.s32 	%r181, %r180, 362437;
	shr.u32 	%r182, %r13, 2;
	xor.b32  	%r183, %r182, %r13;
	shl.b32 	%r184, %r29, 4;
	shl.b32 	%r185, %r183, 1;
	xor.b32  	%r186, %r185, %r184;
	xor.b32  	%r187, %r186, %r183;
	xor.b32  	%r30, %r187, %r29;
	add.s32 	%r188, %r11, %r30;
	add.s32 	%r189, %r188, 724874;
	shr.u32 	%r190, %r404, 2;
	xor.b32  	%r191, %r190, %r404;
	shl.b32 	%r192, %r30, 4;
	shl.b32 	%r193, %r191, 1;
	xor.b32  	%r194, %r193, %r192;
	xor.b32  	%r195, %r194, %r191;
	xor.b32  	%r31, %r195, %r30;
	add.s32 	%r196, %r11, %r31;
	add.s32 	%r197, %r196, 1087311;
	shr.u32 	%r198, %r15, 2;
	xor.b32  	%r199, %r198, %r15;
	shl.b32 	%r200, %r31, 4;
	shl.b32 	%r201, %r199, 1;
	xor.b32  	%r202, %r201, %r200;
	xor.b32  	%r203, %r202, %r199;
	xor.b32  	%r383, %r203, %r31;
	add.s32 	%r11, %r11, 1449748;
	add.s32 	%r204, %r383, %r11;
	cvt.u64.u32 	%rd9, %r181;
	mul.wide.u32 	%rd10, %r189, 2097152;
	xor.b64  	%rd11, %rd10, %rd9;
	cvt.rn.f64.u64 	%fd96, %rd11;
	fma.rn.f64 	%fd164, %fd96, 0d3CA0000000000000, 0d3C90000000000000;
	cvt.u64.u32 	%rd12, %r197;
	mul.wide.u32 	%rd13, %r204, 2097152;
	xor.b64  	%rd14, %rd13, %rd12;
	cvt.rn.f64.u64 	%fd97, %rd14;
	fma.rn.f64 	%fd5, %fd97, 0d3CB0000000000000, 0d3CA0000000000000;
	{
	.reg .b32 %temp; 
	mov.b64 	{%temp, %r361}, %fd164;
	}
	{
	.reg .b32 %temp; 
	mov.b64 	{%r362, %temp}, %fd164;
	}
	setp.gt.s32 	%p14, %r361, 1048575;
	mov.b32 	%r363, -1023;
	@%p14 bra 	$L__BB2_10;
	mul.f64 	%fd164, %fd164, 0d4350000000000000;
	{
	.reg .b32 %temp; 
	mov.b64 	{%temp, %r361}, %fd164;
	}
	{
	.reg .b32 %temp; 
	mov.b64 	{%r362, %temp}, %fd164;
	}
	mov.b32 	%r363, -1077;
$L__BB2_10:
	add.s32 	%r206, %r361, -1;
	setp.gt.u32 	%p15, %r206, 2146435070;
	@%p15 bra 	$L__BB2_14;
	shr.u32 	%r209, %r361, 20;
	add.s32 	%r364, %r363, %r209;
	and.b32  	%r210, %r361, 1048575;
	or.b32  	%r211, %r210, 1072693248;
	mov.b64 	%fd165, {%r362, %r211};
	setp.lt.u32 	%p17, %r211, 1073127583;
	@%p17 bra 	$L__BB2_13;
	{
	.reg .b32 %temp; 
	mov.b64 	{%r212, %temp}, %fd165;
	}
	{
	.reg .b32 %temp; 
	mov.b64 	{%temp, %r213}, %fd165;
	}
	add.s32 	%r214, %r213, -1048576;
	mov.b64 	%fd165, {%r212, %r214};
	add.s32 	%r364, %r364, 1;
$L__BB2_13:
	add.f64 	%fd99, %fd165, 0dBFF0000000000000;
	add.f64 	%fd100, %fd165, 0d3FF0000000000000;
	rcp.approx.ftz.f64 	%fd101, %fd100;
	neg.f64 	%fd102, %fd100;
	fma.rn.f64 	%fd103, %fd102, %fd101, 0d3FF0000000000000;
	fma.rn.f64 	%fd104, %fd103, %fd103, %fd103;
	fma.rn.f64 	%fd105, %fd104, %fd101, %fd101;
	mul.f64 	%fd106, %fd99, %fd105;
	fma.rn.f64 	%fd107, %fd99, %fd105, %fd106;
	mul.f64 	%fd108, %fd107, %fd107;
	fma.rn.f64 	%fd109, %fd108, 0d3EB1380B3AE80F1E, 0d3ED0EE258B7A8B04;
	fma.rn.f64 	%fd110, %fd109, %fd108, 0d3EF3B2669F02676F;
	fma.rn.f64 	%fd111, %fd110, %fd108, 0d3F1745CBA9AB0956;
	fma.rn.f64 	%fd112, %fd111, %fd108, 0d3F3C71C72D1B5154;
	fma.rn.f64 	%fd113, %fd112, %fd108, 0d3F624924923BE72D;
	fma.rn.f64 	%fd114, %fd113, %fd108, 0d3F8999999999A3C4;
	fma.rn.f64 	%fd115, %fd114, %fd108, 0d3FB5555555555554;
	sub.f64 	%fd116, %fd99, %fd107;
	add.f64 	%fd117, %fd116, %fd116;
	neg.f64 	%fd118, %fd107;
	fma.rn.f64 	%fd119, %fd118, %fd99, %fd117;
	mul.f64 	%fd120, %fd105, %fd119;
	mul.f64 	%fd121, %fd108, %fd115;
	fma.rn.f64 	%fd122, %fd121, %fd107, %fd120;
	xor.b32  	%r215, %r364, -2147483648;
	mov.b32 	%r216, 1127219200;
	mov.b64 	%fd123, {%r215, %r216};
	sub.f64 	%fd124, %fd123, %fd2;
	fma.rn.f64 	%fd125, %fd124, 0d3FE62E42FEFA39EF, %fd107;
	fma.rn.f64 	%fd126, %fd124, 0dBFE62E42FEFA39EF, %fd125;
	sub.f64 	%fd127, %fd126, %fd107;
	sub.f64 	%fd128, %fd122, %fd127;
	fma.rn.f64 	%fd129, %fd124, 0d3C7ABC9E3B39803F, %fd128;
	add.f64 	%fd166, %fd125, %fd129;
	bra.uni 	$L__BB2_15;
$L__BB2_14:
	fma.rn.f64 	%fd98, %fd164, 0d7FF0000000000000, 0d7FF0000000000000;
	{
	.reg .b32 %temp; 
	mov.b64 	{%temp, %r207}, %fd164;
	}
	and.b32  	%r208, %r207, 2147483647;
	setp.eq.s32 	%p16, %r208, 0;
	selp.f64 	%fd166, 0dFFF0000000000000, %fd98, %p16;
$L__BB2_15:
	mul.f64 	%fd14, %fd166, 0dC000000000000000;
	{
	.reg .b32 %temp; 
	mov.b64 	{%temp, %r217}, %fd5;
	}
	shl.b32 	%r218, %r217, 1;
	setp.gt.u32 	%p18, %r218, -2038431744;
	mov.f64 	%fd130, 0d0000000000000000;
	mul.rn.f64 	%fd131, %fd5, %fd130;
	selp.f64 	%fd15, %fd131, %fd5, %p18;
	{
	.reg .b32 %temp; 
	mov.b64 	{%r219, %temp}, %fd15;
	}
	{
	.reg .b32 %temp; 
	mov.b64 	{%temp, %r220}, %fd15;
	}
	add.s32 	%r221, %r220, 1048576;
	mov.b64 	%fd132, {%r219, %r221};
	cvt.rni.f64.f64 	%fd133, %fd132;
	cvt.rzi.s64.f64 	%rd15, %fd133;
	cvt.u32.u64 	%r222, %rd15;
	fma.rn.f64 	%fd134, %fd133, 0dBFE0000000000000, %fd15;
	mul.f64 	%fd135, %fd134, 0d3CA1A62633145C07;
	fma.rn.f64 	%fd136, %fd134, 0d400921FB54442D18, %fd135;
	mul.rn.f64 	%fd137, %fd136, %fd136;
	fma.rn.f64 	%fd138, %fd137, 0dBDA8FF8320FD8164, 0d3E21EEA7C1EF8528;
	fma.rn.f64 	%fd139, %fd138, %fd137, 0dBE927E4F8E06E6D9;
	fma.rn.f64 	%fd140, %fd139, %fd137, 0d3EFA01A019DDBCE9;
	fma.rn.f64 	%fd141, %fd140, %fd137, 0dBF56C16C16C15D47;
	fma.rn.f64 	%fd142, %fd141, %fd137, 0d3FA5555555555551;
	fma.rn.f64 	%fd143, %fd142, %fd137, 0dBFE0000000000000;
	fma.rn.f64 	%fd144, %fd143, %fd137, 0d3FF0000000000000;
	fma.rn.f64 	%fd145, %fd137, 0d3DE5DB65F9785EBA, 0dBE5AE5F12CB0D246;
	fma.rn.f64 	%fd146, %fd145, %fd137, 0d3EC71DE369ACE392;
	fma.rn.f64 	%fd147, %fd146, %fd137, 0dBF2A01A019DB62A1;
	fma.rn.f64 	%fd148, %fd147, %fd137, 0d3F81111111110818;
	fma.rn.f64 	%fd149, %fd148, %fd137, 0dBFC5555555555554;
	fma.rn.f64 	%fd150, %fd149, %fd137, 0d0000000000000000;
	fma.rn.f64 	%fd151, %fd150, %fd136, %fd136;
	and.b64  	%rd16, %rd15, 1;
	setp.eq.b64 	%p19, %rd16, 1;
	{
	.reg .b32 %temp; 
	mov.b64 	{%temp, %r223}, %fd151;
	}
	{
	.reg .b32 %temp; 
	mov.b64 	{%r224, %temp}, %fd151;
	}
	xor.b32  	%r225, %r223, -2147483648;
	mov.b64 	%fd152, {%r224, %r225};
	selp.f64 	%fd167, %fd144, %fd151, %p19;
	selp.f64 	%fd168, %fd152, %fd144, %p19;
	and.b32  	%r226, %r222, 2;
	setp.eq.s32 	%p20, %r226, 0;
	@%p20 bra 	$L__BB2_17;
	{
	.reg .b32 %temp; 
	mov.b64 	{%temp, %r227}, %fd167;
	}
	{
	.reg .b32 %temp; 
	mov.b64 	{%r228, %temp}, %fd167;
	}
	xor.b32  	%r229, %r227, -2147483648;
	mov.b64 	%fd167, {%r228, %r229};
	{
	.reg .b32 %temp; 
	mov.b64 	{%temp, %r230}, %fd168;
	}
	{
	.reg .b32 %temp; 
	mov.b64 	{%r231, %temp}, %fd168;
	}
	xor.b32  	%r232, %r230, -2147483648;
	mov.b64 	%fd168, {%r231, %r232};
$L__BB2_17:
	sqrt.rn.f64 	%fd153, %fd14;
	mov.f64 	%fd154, 0d0000000000000000;
	add.rn.f64 	%fd155, %fd168, %fd154;
	cvt.rzi.f64.f64 	%fd156, %fd15;
	setp.eq.f64 	%p21, %fd15, %fd156;
	mul.rn.f64 	%fd157, %fd15, %fd154;
	selp.f64 	%fd158, %fd157, %fd167, %p21;
	mul.f64 	%fd170, %fd153, %fd158;
	mul.f64 	%fd175, %fd153, %fd155;
	mov.b32 	%r382, 1;
	mov.u32 	%r15, %r31;
	mov.u32 	%r404, %r30;
	mov.u32 	%r13, %r29;
	mov.u32 	%r12, %r16;
$L__BB2_18:
	cvt.f64.f32 	%fd159, %f17;
	sqrt.rn.f64 	%fd160, %fd159;
	fma.rn.f64 	%fd161, %fd160, %fd170, %fd159;
	add.f64 	%fd162, %fd161, 0d3FE0000000000000;
	cvt.rzi.u32.f64 	%r389, %fd162;
	bra.uni 	$L__BB2_32;
$L__BB2_19:
	// begin inline asm
	lg2.approx.f32.ftz %f97, %f17;
	// end inline asm
	cvt.f64.f32 	%fd41, %f97;
	mul.f64 	%fd42, %fd41, 0d3FE62E42FEFA39EF;
	cvt.rn.f32.f64 	%f21, %fd42;
	add.f32 	%f100, %f17, 0fBDFDF8D9;
	// begin inline asm
	rsqrt.approx.f32.ftz %f99, %f100;
	// end inline asm
	fma.rn.f32 	%f22, %f99, 0f3FB75B84, 0f3984F70F;
	add.f32 	%f102, %f17, 0fBFFCA5DC;
	// begin inline asm
	rsqrt.approx.f32.ftz %f101, %f102;
	// end inline asm
	fma.rn.f32 	%f23, %f101, 0f3E5807D3, 0f3F71280C;
	// begin inline asm
	rcp.approx.f32.ftz %f103, %f22;
	// end inline asm
$L__BB2_20:
	mov.u32 	%r54, %r404;
	mov.u32 	%r53, %r15;
	mov.u32 	%r404, %r16;
	shr.u32 	%r142, %r12, 2;
	xor.b32  	%r143, %r142, %r12;
	shl.b32 	%r144, %r404, 4;
	shl.b32 	%r145, %r143, 1;
	xor.b32  	%r146, %r144, %r145;
	xor.b32  	%r147, %r146, %r404;
	xor.b32  	%r15, %r147, %r143;
	add.s32 	%r148, %r11, %r15;
	add.s32 	%r149, %r148, 362437;
	cvt.rn.f32.u32 	%f117, %r149;
	fma.rn.f32 	%f106, %f117, 0f2F800000, 0f2F000000;
	// begin inline asm
	rsqrt.approx.f32.ftz %f105, %f106;
	// end inline asm
	add.f32 	%f108, %f105, 0fBF800000;
	// begin inline asm
	lg2.approx.f32.ftz %f107, %f108;
	// end inline asm
	cvt.f64.f32 	%fd43, %f107;
	mul.f64 	%fd44, %fd43, 0d3FE62E42FEFA39EF;
	cvt.rn.f32.f64 	%f118, %fd44;
	add.f32 	%f119, %f23, %f118;
	mul.f32 	%f120, %f103, %f119;
	sub.f32 	%f121, %f17, %f120;
	cvt.rmi.f32.f32 	%f25, %f121;
	shr.u32 	%r150, %r13, 2;
	xor.b32  	%r151, %r150, %r13;
	shl.b32 	%r152, %r15, 4;
	shl.b32 	%r153, %r151, 1;
	xor.b32  	%r154, %r153, %r152;
	xor.b32  	%r155, %r154, %r151;
	xor.b32  	%r16, %r155, %r15;
	add.s32 	%r11, %r11, 724874;
	add.f32 	%f122, %f25, 0f3F800000;
	sub.f32 	%f123, %f17, %f122;
	mul.f32 	%f124, %f22, %f123;
	sub.f32 	%f125, %f124, %f23;
	cvt.f64.f32 	%fd45, %f125;
	mul.f64 	%fd46, %fd45, 0d3FF71547652B82FE;
	cvt.rn.f32.f64 	%f110, %fd46;
	// begin inline asm
	ex2.approx.f32.ftz %f109, %f110;
	// end inline asm
	add.f32 	%f126, %f109, 0f3F800000;
	mul.f32 	%f112, %f126, %f126;
	// begin inline asm
	rcp.approx.f32.ftz %f111, %f112;
	// end inline asm
	sub.f32 	%f127, %f17, %f25;
	mul.f32 	%f128, %f22, %f127;
	sub.f32 	%f129, %f128, %f23;
	cvt.f64.f32 	%fd47, %f129;
	mul.f64 	%fd48, %fd47, 0d3FF71547652B82FE;
	cvt.rn.f32.f64 	%f114, %fd48;
	// begin inline asm
	ex2.approx.f32.ftz %f113, %f114;
	// end inline asm
	add.f32 	%f130, %f113, 0f3F800000;
	mul.f32 	%f116, %f130, %f130;
	// begin inline asm
	rcp.approx.f32.ftz %f115, %f116;
	// end inline asm
	sub.f32 	%f26, %f111, %f115;
	cvt.rzi.s32.f32 	%r156, %f122;
	cvt.rn.f32.s32 	%f131, %r156;
	abs.f32 	%f132, %f131;
	cvt.f64.f32 	%fd26, %f132;
	setp.lt.s32 	%p5, %r156, 9;
	@%p5 bra 	$L__BB2_29;
	rcp.rn.f64 	%fd49, %fd26;
	mul.f64 	%fd50, %fd49, %fd49;
	fma.rn.f64 	%fd51, %fd50, 0dBF5AC321034783F9, 0d3F4B68B992738FBF;
	fma.rn.f64 	%fd52, %fd50, %fd51, 0dBF4380D01E4F7B8C;
	fma.rn.f64 	%fd53, %fd50, %fd52, 0d3F4A019FA29F7264;
	fma.rn.f64 	%fd54, %fd50, %fd53, 0dBF66C16C16B2ACEC;
	fma.rn.f64 	%fd55, %fd50, %fd54, 0d3FB5555555555545;
	fma.rn.f64 	%fd27, %fd49, %fd55, 0d3FED67F1C864BEAE;
	{
	.reg .b32 %temp; 
	mov.b64 	{%temp, %r378}, %fd26;
	}
	{
	.reg .b32 %temp; 
	mov.b64 	{%r379, %temp}, %fd26;
	}
	setp.gt.s32 	%p6, %r378, 1048575;
	mov.b32 	%r380, -1023;
	mov.f64 	%fd171, %fd26;
	@%p6 bra 	$L__BB2_23;
	mul.f64 	%fd171, %fd26, 0d4350000000000000;
	{
	.reg .b32 %temp; 
	mov.b64 	{%temp, %r378}, %fd171;
	}
	{
	.reg .b32 %temp; 
	mov.b64 	{%r379, %temp}, %fd171;
	}
	mov.b32 	%r380, -1077;
$L__BB2_23:
	add.s32 	%r160, %r378, -1;
	setp.gt.u32 	%p7, %r160, 2146435070;
	@%p7 bra 	$L__BB2_27;
	shr.u32 	%r163, %r378, 20;
	add.s32 	%r381, %r380, %r163;
	and.b32  	%r164, %r378, 1048575;
	or.b32  	%r165, %r164, 1072693248;
	mov.b64 	%fd172, {%r379, %r165};
	setp.lt.u32 	%p9, %r165, 1073127583;
	@%p9 bra 	$L__BB2_26;
	{
	.reg .b32 %temp; 
	mov.b64 	{%r166, %temp}, %fd172;
	}
	{
	.reg .b32 %temp; 
	mov.b64 	{%temp, %r167}, %fd172;
	}
	add.s32 	%r168, %r167, -1048576;
	mov.b64 	%fd172, {%r166, %r168};
	add.s32 	%r381, %r381, 1;
$L__BB2_26:
	add.f64 	%fd57, %fd172, 0dBFF0000000000000;
	add.f64 	%fd58, %fd172, 0d3FF0000000000000;
	rcp.approx.ftz.f64 	%fd59, %fd58;
	neg.f64 	%fd60, %fd58;
	fma.rn.f64 	%fd61, %fd60, %fd59, 0d3FF0000000000000;
	fma.rn.f64 	%fd62, %fd61, %fd61, %fd61;
	fma.rn.f64 	%fd63, %fd62, %fd59, %fd59;
	mul.f64 	%fd64, %fd57, %fd63;
	fma.rn.f64 	%fd65, %fd57, %fd63, %fd64;
	mul.f64 	%fd66, %fd65, %fd65;
	fma.rn.f64 	%fd67, %fd66, 0d3EB1380B3AE80F1E, 0d3ED0EE258B7A8B04;
	fma.rn.f64 	%fd68, %fd67, %fd66, 0d3EF3B2669F02676F;
	fma.rn.f64 	%fd69, %fd68, %fd66, 0d3F1745CBA9AB0956;
	fma.rn.f64 	%fd70, %fd69, %fd66, 0d3F3C71C72D1B5154;
	fma.rn.f64 	%fd71, %fd70, %fd66, 0d3F624924923BE72D;
	fma.rn.f64 	%fd72, %fd71, %fd66, 0d3F8999999999A3C4;
	fma.rn.f64 	%fd73, %fd72, %fd66, 0d3FB5555555555554;
	sub.f64 	%fd74, %fd57, %fd65;
	add.f64 	%fd75, %fd74, %fd74;
	neg.f64 	%fd76, %fd65;
	fma.rn.f64 	%fd77, %fd76, %fd57, %fd75;
	mul.f64 	%fd78, %fd63, %fd77;
	mul.f64 	%fd79, %fd66, %fd73;
	fma.rn.f64 	%fd80, %fd79, %fd65, %fd78;
	xor.b32  	%r169, %r381, -2147483648;
	mov.b32 	%r170, 1127219200;
	mov.b64 	%fd81, {%r169, %r170};
	sub.f64 	%fd82, %fd81, %fd2;
	fma.rn.f64 	%fd83, %fd82, 0d3FE62E42FEFA39EF, %fd65;
	fma.rn.f64 	%fd84, %fd82, 0dBFE62E42FEFA39EF, %fd83;
	sub.f64 	%fd85, %fd84, %fd65;
	sub.f64 	%fd86, %fd80, %fd85;
	fma.rn.f64 	%fd87, %fd82, 0d3C7ABC9E3B39803F, %fd86;
	add.f64 	%fd173, %fd83, %fd87;
	bra.uni 	$L__BB2_28;
$L__BB2_27:
	fma.rn.f64 	%fd56, %fd171, 0d7FF0000000000000, 0d7FF0000000000000;
	{
	.reg .b32 %temp; 
	mov.b64 	{%temp, %r161}, %fd171;
	}
	and.b32  	%r162, %r161, 2147483647;
	setp.eq.s32 	%p8, %r162, 0;
	selp.f64 	%fd173, 0dFFF0000000000000, %fd56, %p8;
$L__BB2_28:
	mul.f64 	%fd88, %fd173, 0d3FE0000000000000;
	add.f64 	%fd89, %fd26, 0dBFE0000000000000;
	mul.f64 	%fd90, %fd89, %fd88;
	sub.f64 	%fd91, %fd90, %fd26;
	add.f64 	%fd92, %fd27, %fd90;
	add.f64 	%fd174, %fd91, %fd92;
	bra.uni 	$L__BB2_30;
$L__BB2_29:
	cvt.rzi.s32.f64 	%r157, %fd26;
	mul.wide.s32 	%rd6, %r157, 8;
	add.s64 	%rd8, %rd7, %rd6;
	ld.const.f64 	%fd174, [%rd8+-8];
$L__BB2_30:
	mul.f32 	%f135, %f26, 0f3FA66666;
	cvt.rn.f32.f64 	%f136, %fd174;
	mul.f32 	%f137, %f25, %f21;
	sub.f32 	%f138, %f137, %f17;
	sub.f32 	%f139, %f138, %f136;
	cvt.f64.f32 	%fd93, %f139;
	mul.f64 	%fd94, %fd93, 0d3FF71547652B82FE;
	cvt.rn.f32.f64 	%f134, %fd94;
	// begin inline asm
	ex2.approx.f32.ftz %f133, %f134;
	// end inline asm
	add.s32 	%r171, %r16, %r11;
	cvt.rn.f32.u32 	%f140, %r171;
	fma.rn.f32 	%f141, %f140, 0f2F800000, 0f2F000000;
	mul.f32 	%f142, %f135, %f141;
	setp.geu.f32 	%p10, %f142, %f133;
	cvt.f64.f32 	%fd95, %f135;
	setp.ltu.f64 	%p11, %fd95, 0d3BC79CA10C924223;
	or.pred  	%p12, %p11, %p10;
	mov.u32 	%r13, %r53;
	mov.u32 	%r12, %r54;
	@%p12 bra 	$L__BB2_20;
	cvt.rzi.u32.f32 	%r389, %f25;
	mov.u32 	%r383, %r16;
	mov.u32 	%r13, %r53;
	mov.u32 	%r12, %r54;
$L__BB2_32:
	cvt.rn.f32.u32 	%f157, %r389;
	add.f32 	%f397, %f13, %f157;
	setp.geu.f32 	%p23, %f397, 0f3F800000;
	mov.f32 	%f395, 0f3F800000;
	mov.u32 	%r390, %r383;
	mov.u32 	%r405, %r15;
	mov.u32 	%r406, %r404;
	mov.u32 	%r413, %r13;
	@%p23 bra 	$L__BB2_40;
	shr.u32 	%r244, %r12, 2;
	xor.b32  	%r245, %r244, %r12;
	shl.b32 	%r246, %r383, 4;
	shl.b32 	%r247, %r245, 1;
	xor.b32  	%r248, %r246, %r247;
	xor.b32  	%r249, %r248, %r383;
	xor.b32  	%r390, %r249, %r245;
	add.s32 	%r11, %r11, 362437;
	add.s32 	%r250, %r390, %r11;
	cvt.rn.f32.u32 	%f159, %r250;
	fma.rn.f32 	%f28, %f159, 0f2F800000, 0f2F000000;
	rcp.rn.f32 	%f29, %f397;
	abs.f32 	%f30, %f28;
	setp.eq.f32 	%p24, %f28, 0f3F800000;
	setp.eq.f32 	%p25, %f29, 0f00000000;
	or.pred  	%p26, %p25, %p24;
	mov.f32 	%f395, 0f3F800000;
	@%p26 bra 	$L__BB2_39;
	setp.num.f32 	%p27, %f30, %f30;
	abs.f32 	%f160, %f29;
	setp.num.f32 	%p28, %f160, %f160;
	and.pred  	%p29, %p27, %p28;
	@%p29 bra 	$L__BB2_36;
	add.rn.f32 	%f395, %f28, %f29;
	bra.uni 	$L__BB2_39;
$L__BB2_36:
	setp.neu.f32 	%p30, %f28, 0f00000000;
	setp.neu.f32 	%p31, %f30, 0f7F800000;
	and.pred  	%p32, %p30, %p31;
	@%p32 bra 	$L__BB2_38;
	mul.f32 	%f216, %f29, 0f3F000000;
	cvt.rzi.f32.f32 	%f217, %f216;
	add.f32 	%f218, %f217, %f217;
	sub.f32 	%f219, %f29, %f218;
	abs.f32 	%f220, %f219;
	setp.neu.f32 	%p39, %f220, 0f3F800000;
	add.f32 	%f221, %f28, %f28;
	mov.b32 	%r260, %f221;
	setp.lt.f32 	%p40, %f29, 0f00000000;
	xor.b32  	%r261, %r260, 2139095040;
	selp.b32 	%r262, %r261, %r260, %p40;
	and.b32  	%r263, %r262, 2147483647;
	selp.b32 	%r264, %r263, %r262, %p39;
	mov.b32 	%f395, %r264;
	bra.uni 	$L__BB2_39;
$L__BB2_38:
	setp.lt.f32 	%p33, %f30, 0f00800000;
	mul.f32 	%f161, %f30, 0f4B800000;
	selp.f32 	%f162, %f161, %f30, %p33;
	mov.b32 	%r251, %f162;
	add.s32 	%r252, %r251, -1060439283;
	and.b32  	%r253, %r252, -8388608;
	sub.s32 	%r254, %r251, %r253;
	mov.b32 	%f163, %r254;
	cvt.rn.f32.s32 	%f164, %r253;
	selp.f32 	%f165, 0fC1C00000, 0f00000000, %p33;
	fma.rn.f32 	%f166, %f164, 0f34000000, %f165;
	add.f32 	%f167, %f163, 0fBF800000;
	add.f32 	%f168, %f163, 0f3F800000;
	rcp.approx.ftz.f32 	%f169, %f168;
	add.f32 	%f170, %f167, %f167;
	mul.f32 	%f171, %f170, %f169;
	mul.f32 	%f172, %f171, %f171;
	neg.f32 	%f173, %f171;
	sub.f32 	%f174, %f167, %f171;
	add.f32 	%f175, %f174, %f174;
	fma.rn.f32 	%f176, %f173, %f167, %f175;
	mul.rn.f32 	%f177, %f169, %f176;
	fma.rn.f32 	%f178, %f172, 0f3A2C32E4, 0f3B52E7DB;
	fma.rn.f32 	%f179, %f178, %f172, 0f3C93BB73;
	fma.rn.f32 	%f180, %f179, %f172, 0f3DF6384F;
	mul.rn.f32 	%f181, %f180, %f172;
	fma.rn.f32 	%f182, %f171, 0f3FB8AA3B, %f166;
	mul.f32 	%f183, %f181, 0f40400000;
	sub.f32 	%f184, %f166, %f182;
	fma.rn.f32 	%f185, %f171, 0f3FB8AA3B, %f184;
	fma.rn.f32 	%f186, %f177, 0f3FB8AA3B, %f185;
	fma.rn.f32 	%f187, %f171, 0f32A55E34, %f186;
	fma.rn.f32 	%f188, %f183, %f177, %f187;
	fma.rn.f32 	%f189, %f181, %f171, %f188;
	add.rn.f32 	%f190, %f182, %f189;
	mul.rn.f32 	%f191, %f190, %f29;
	cvt.rni.f32.f32 	%f192, %f191;
	sub.f32 	%f193, %f191, %f192;
	neg.f32 	%f194, %f191;
	fma.rn.f32 	%f195, %f190, %f29, %f194;
	neg.f32 	%f196, %f182;
	add.rn.f32 	%f197, %f190, %f196;
	neg.f32 	%f198, %f197;
	add.rn.f32 	%f199, %f189, %f198;
	fma.rn.f32 	%f200, %f199, %f29, %f195;
	add.f32 	%f201, %f193, %f200;
	setp.gt.f32 	%p34, %f192, 0f00000000;
	selp.b32 	%r255, 0, -2097152000, %p34;
	setp.eq.f32 	%p35, %f28, 0fBF800000;
	setp.eq.f32 	%p36, %f160, 0f7F800000;
	setp.lt.f32 	%p37, %f191, 0f00000000;
	selp.f32 	%f202, 0f00000000, 0f7F800000, %p37;
	abs.f32 	%f203, %f191;
	setp.gt.f32 	%p38, %f203, 0f43180000;
	cvt.rzi.s32.f32 	%r256, %f192;
	shl.b32 	%r257, %r256, 23;
	sub.s32 	%r258, %r257, %r255;
	mov.b32 	%f204, %r258;
	add.s32 	%r259, %r255, 2130706432;
	mov.b32 	%f205, %r259;
	fma.rn.f32 	%f206, %f201, 0f391FCB8E, 0f3AAF85ED;
	fma.rn.f32 	%f207, %f206, %f201, 0f3C1D9856;
	fma.rn.f32 	%f208, %f207, %f201, 0f3D6357BB;
	fma.rn.f32 	%f209, %f208, %f201, 0f3E75FDEC;
	fma.rn.f32 	%f210, %f209, %f201, 0f3F317218;
	fma.rn.f32 	%f211, %f210, %f201, 0f3F800000;
	mul.f32 	%f212, %f211, %f205;
	mul.f32 	%f213, %f212, %f204;
	selp.f32 	%f214, %f202, %f213, %p38;
	selp.f32 	%f215, 0f3F800000, %f214, %p36;
	selp.f32 	%f395, %f215, %f214, %p35;
$L__BB2_39:
	add.f32 	%f397, %f397, 0f3F800000;
	mov.u32 	%r405, %r383;
	mov.u32 	%r406, %r15;
	mov.u32 	%r413, %r404;
	mov.u32 	%r12, %r13;
$L__BB2_40:
	add.f32 	%f39, %f397, 0fBEAAAAAB;
	mul.f32 	%f222, %f39, 0f41100000;
	sqrt.rn.f32 	%f223, %f222;
	rcp.rn.f32 	%f40, %f223;
	mov.u32 	%r404, %r390;
	mov.u32 	%r415, %r12;
$L__BB2_41:
	mov.u32 	%r414, %r413;
	mov.u32 	%r416, %r11;
$L__BB2_42:
	mov.u32 	%r95, %r352;
	setp.eq.s32 	%p41, %r95, 1;
	mov.b32 	%r352, 0;
	mov.u32 	%r13, %r404;
	mov.u32 	%r12, %r405;
	mov.u32 	%r413, %r406;
	mov.f32 	%f401, %f393;
	@%p41 bra 	$L__BB2_44;
	shr.u32 	%r267, %r415, 2;
	xor.b32  	%r268, %r267, %r415;
	shl.b32 	%r269, %r404, 4;
	shl.b32 	%r270, %r268, 1;
	xor.b32  	%r271, %r269, %r270;
	xor.b32  	%r272, %r271, %r404;
	xor.b32  	%r12, %r272, %r268;
	add.s32 	%r273, %r416, %r12;
	add.s32 	%r274, %r273, 362437;
	shr.u32 	%r275, %r414, 2;
	xor.b32  	%r276, %r275, %r414;
	shl.b32 	%r277, %r12, 4;
	shl.b32 	%r278, %r276, 1;
	xor.b32  	%r279, %r278, %r277;
	xor.b32  	%r280, %r279, %r276;
	xor.b32  	%r13, %r280, %r12;
	add.s32 	%r416, %r416, 724874;
	add.s32 	%r281, %r13, %r416;
	cvt.rn.f32.u32 	%f224, %r274;
	fma.rn.f32 	%f225, %f224, 0f2F800000, 0f2F000000;
	cvt.rn.f32.u32 	%f226, %r281;
	fma.rn.f32 	%f227, %f226, 0f30C90FDB, 0f30490FDB;
	setp.lt.f32 	%p42, %f225, 0f00800000;
	mul.f32 	%f228, %f225, 0f4B000000;
	selp.f32 	%f229, %f228, %f225, %p42;
	selp.f32 	%f230, 0fC1B80000, 0f00000000, %p42;
	mov.b32 	%r282, %f229;
	add.s32 	%r283, %r282, -1059760811;
	and.b32  	%r284, %r283, -8388608;
	sub.s32 	%r285, %r282, %r284;
	mov.b32 	%f231, %r285;
	cvt.rn.f32.s32 	%f232, %r284;
	fma.rn.f32 	%f233, %f232, 0f34000000, %f230;
	add.f32 	%f234, %f231, 0fBF800000;
	fma.rn.f32 	%f235, %f234, 0fBE055027, 0f3E1039F6;
	fma.rn.f32 	%f236, %f235, %f234, 0fBDF8CDCC;
	fma.rn.f32 	%f237, %f236, %f234, 0f3E0F2955;
	fma.rn.f32 	%f238, %f237, %f234, 0fBE2AD8B9;
	fma.rn.f32 	%f239, %f238, %f234, 0f3E4CED0B;
	fma.rn.f32 	%f240, %f239, %f234, 0fBE7FFF22;
	fma.rn.f32 	%f241, %f240, %f234, 0f3EAAAA78;
	fma.rn.f32 	%f242, %f241, %f234, 0fBF000000;
	mul.f32 	%f243, %f234, %f242;
	fma.rn.f32 	%f244, %f243, %f234, %f234;
	fma.rn.f32 	%f245, %f233, 0f3F317218, %f244;
	setp.gt.u32 	%p43, %r282, 2139095039;
	fma.rn.f32 	%f246, %f229, 0f7F800000, 0f7F800000;
	selp.f32 	%f247, %f246, %f245, %p43;
	setp.eq.f32 	%p44, %f229, 0f00000000;
	mul.f32 	%f248, %f247, 0fC0000000;
	selp.f32 	%f249, 0f7F800000, %f248, %p44;
	sqrt.rn.f32 	%f250, %f249;
	sin.approx.f32 	%f251, %f227;
	cos.approx.f32 	%f252, %f227;
	mul.f32 	%f401, %f250, %f251;
	mul.f32 	%f393, %f250, %f252;
	mov.b32 	%r352, 1;
	mov.u32 	%r413, %r404;
	mov.u32 	%r414, %r405;
	mov.u32 	%r415, %r406;
	mov.u32 	%r404, %r13;
	mov.u32 	%r405, %r12;
	mov.u32 	%r406, %r413;
$L__BB2_44:
	fma.rn.f32 	%f47, %f40, %f401, 0f3F800000;
	setp.le.f32 	%p45, %f47, 0f00000000;
	@%p45 bra 	$L__BB2_42;
	mul.f32 	%f253, %f47, %f47;
	mul.f32 	%f48, %f47, %f253;
	shr.u32 	%r286, %r415, 2;
	xor.b32  	%r287, %r286, %r415;
	shl.b32 	%r288, %r13, 4;
	shl.b32 	%r289, %r287, 1;
	xor.b32  	%r290, %r288, %r289;
	xor.b32  	%r291, %r290, %r13;
	xor.b32  	%r404, %r291, %r287;
	add.s32 	%r11, %r416, 362437;
	add.s32 	%r292, %r404, %r11;
	cvt.rn.f32.u32 	%f254, %r292;
	fma.rn.f32 	%f49, %f254, 0f2F800000, 0f2F000000;
	mul.f32 	%f50, %f401, %f401;
	mul.f32 	%f255, %f50, 0fBD0793DE;
	fma.rn.f32 	%f256, %f50, %f255, 0f3F800000;
	setp.lt.f32 	%p46, %f49, %f256;
	@%p46 bra 	$L__BB2_47;
	setp.lt.f32 	%p47, %f49, 0f00800000;
	mul.f32 	%f257, %f49, 0f4B000000;
	selp.f32 	%f258, %f257, %f49, %p47;
	selp.f32 	%f259, 0fC1B80000, 0f00000000, %p47;
	mov.b32 	%r293, %f258;
	add.s32 	%r294, %r293, -1059760811;
	and.b32  	%r295, %r294, -8388608;
	sub.s32 	%r296, %r293, %r295;
	mov.b32 	%f260, %r296;
	cvt.rn.f32.s32 	%f261, %r295;
	fma.rn.f32 	%f262, %f261, 0f34000000, %f259;
	add.f32 	%f263, %f260, 0fBF800000;
	fma.rn.f32 	%f264, %f263, 0fBE055027, 0f3E1039F6;
	fma.rn.f32 	%f265, %f264, %f263, 0fBDF8CDCC;
	fma.rn.f32 	%f266, %f265, %f263, 0f3E0F2955;
	fma.rn.f32 	%f267, %f266, %f263, 0fBE2AD8B9;
	fma.rn.f32 	%f268, %f267, %f263, 0f3E4CED0B;
	fma.rn.f32 	%f269, %f268, %f263, 0fBE7FFF22;
	fma.rn.f32 	%f270, %f269, %f263, 0f3EAAAA78;
	fma.rn.f32 	%f271, %f270, %f263, 0fBF000000;
	mul.f32 	%f272, %f263, %f271;
	fma.rn.f32 	%f273, %f272, %f263, %f263;
	fma.rn.f32 	%f274, %f262, 0f3F317218, %f273;
	setp.gt.u32 	%p48, %r293, 2139095039;
	fma.rn.f32 	%f275, %f258, 0f7F800000, 0f7F800000;
	selp.f32 	%f276, %f275, %f274, %p48;
	setp.eq.f32 	%p49, %f258, 0f00000000;
	selp.f32 	%f277, 0fFF800000, %f276, %p49;
	mov.f32 	%f278, 0f3F800000;
	sub.f32 	%f279, %f278, %f48;
	setp.lt.f32 	%p50, %f48, 0f00800000;
	mul.f32 	%f280, %f48, 0f4B000000;
	selp.f32 	%f281, %f280, %f48, %p50;
	selp.f32 	%f282, 0fC1B80000, 0f00000000, %p50;
	mov.b32 	%r297, %f281;
	add.s32 	%r298, %r297, -1059760811;
	and.b32  	%r299, %r298, -8388608;
	sub.s32 	%r300, %r297, %r299;
	mov.b32 	%f283, %r300;
	cvt.rn.f32.s32 	%f284, %r299;
	fma.rn.f32 	%f285, %f284, 0f34000000, %f282;
	add.f32 	%f286, %f283, 0fBF800000;
	fma.rn.f32 	%f287, %f286, 0fBE055027, 0f3E1039F6;
	fma.rn.f32 	%f288, %f287, %f286, 0fBDF8CDCC;
	fma.rn.f32 	%f289, %f288, %f286, 0f3E0F2955;
	fma.rn.f32 	%f290, %f289, %f286, 0fBE2AD8B9;
	fma.rn.f32 	%f291, %f290, %f286, 0f3E4CED0B;
	fma.rn.f32 	%f292, %f291, %f286, 0fBE7FFF22;
	fma.rn.f32 	%f293, %f292, %f286, 0f3EAAAA78;
	fma.rn.f32 	%f294, %f293, %f286, 0fBF000000;
	mul.f32 	%f295, %f286, %f294;
	fma.rn.f32 	%f296, %f295, %f286, %f286;
	fma.rn.f32 	%f297, %f285, 0f3F317218, %f296;
	setp.gt.u32 	%p51, %r297, 2139095039;
	fma.rn.f32 	%f298, %f281, 0f7F800000, 0f7F800000;
	selp.f32 	%f299, %f298, %f297, %p51;
	setp.eq.f32 	%p52, %f281, 0f00000000;
	selp.f32 	%f300, 0fFF800000, %f299, %p52;
	add.f32 	%f301, %f279, %f300;
	mul.f32 	%f302, %f39, %f301;
	fma.rn.f32 	%f303, %f50, 0f3F000000, %f302;
	setp.geu.f32 	%p53, %f277, %f303;
	mov.u32 	%r405, %r13;
	mov.u32 	%r406, %r12;
	mov.u32 	%r415, %r414;
	@%p53 bra 	$L__BB2_41;
$L__BB2_47:
	setp.ne.s32 	%p54, %r95, 1;
	mul.f32 	%f304, %f39, %f48;
	mul.f32 	%f305, %f395, %f304;
	mul.f32 	%f51, %f12, %f305;
	@%p54 bra 	$L__BB2_49;
	shr.u32 	%r322, %r414, 2;
	xor.b32  	%r323, %r322, %r414;
	shl.b32 	%r324, %r404, 4;
	shl.b32 	%r325, %r323, 1;
	xor.b32  	%r326, %r325, %r324;
	xor.b32  	%r327, %r326, %r323;
	xor.b32  	%r15, %r327, %r404;
	add.s32 	%r328, %r416, %r15;
	add.s32 	%r329, %r328, 724874;
	shr.u32 	%r330, %r413, 2;
	xor.b32  	%r331, %r330, %r413;
	shl.b32 	%r332, %r15, 4;
	shl.b32 	%r333, %r331, 1;
	xor.b32  	%r334, %r333, %r332;
	xor.b32  	%r335, %r334, %r331;
	xor.b32  	%r16, %r335, %r15;
	add.s32 	%r11, %r416, 1087311;
	add.s32 	%r336, %r16, %r11;
	cvt.rn.f32.u32 	%f335, %r329;
	fma.rn.f32 	%f336, %f335, 0f2F800000, 0f2F000000;
	cvt.rn.f32.u32 	%f337, %r336;
	fma.rn.f32 	%f338, %f337, 0f30C90FDB, 0f30490FDB;
	setp.lt.f32 	%p58, %f336, 0f00800000;
	mul.f32 	%f339, %f336, 0f4B000000;
	selp.f32 	%f340, %f339, %f336, %p58;
	selp.f32 	%f341, 0fC1B80000, 0f00000000, %p58;
	mov.b32 	%r337, %f340;
	add.s32 	%r338, %r337, -1059760811;
	and.b32  	%r339, %r338, -8388608;
	sub.s32 	%r340, %r337, %r339;
	mov.b32 	%f342, %r340;
	cvt.rn.f32.s32 	%f343, %r339;
	fma.rn.f32 	%f344, %f343, 0f34000000, %f341;
	add.f32 	%f345, %f342, 0fBF800000;
	fma.rn.f32 	%f346, %f345, 0fBE055027, 0f3E1039F6;
	fma.rn.f32 	%f347, %f346, %f345, 0fBDF8CDCC;
	fma.rn.f32 	%f348, %f347, %f345, 0f3E0F2955;
	fma.rn.f32 	%f349, %f348, %f345, 0fBE2AD8B9;
	fma.rn.f32 	%f350, %f349, %f345, 0f3E4CED0B;
	fma.rn.f32 	%f351, %f350, %f345, 0fBE7FFF22;
	fma.rn.f32 	%f352, %f351, %f345, 0f3EAAAA78;
	fma.rn.f32 	%f353, %f352, %f345, 0fBF000000;
	mul.f32 	%f354, %f345, %f353;
	fma.rn.f32 	%f355, %f354, %f345, %f345;
	fma.rn.f32 	%f356, %f344, 0f3F317218, %f355;
	setp.gt.u32 	%p59, %r337, 2139095039;
	fma.rn.f32 	%f357, %f340, 0f7F800000, 0f7F800000;
	selp.f32 	%f358, %f357, %f356, %p59;
	setp.eq.f32 	%p60, %f340, 0f00000000;
	mul.f32 	%f359, %f358, 0fC0000000;
	selp.f32 	%f360, 0f7F800000, %f359, %p60;
	sqrt.rn.f32 	%f361, %f360;
	sin.approx.f32 	%f362, %f338;
	cos.approx.f32 	%f363, %f338;
	mul.f32 	%f402, %f361, %f362;
	mul.f32 	%f393, %f361, %f363;
	mov.b32 	%r352, 0;
	mov.f32 	%f404, %f393;
	bra.uni 	$L__BB2_50;
$L__BB2_49:
	shr.u32 	%r302, %r414, 2;
	xor.b32  	%r303, %r302, %r414;
	shl.b32 	%r304, %r404, 4;
	shl.b32 	%r305, %r303, 1;
	xor.b32  	%r306, %r305, %r304;
	xor.b32  	%r307, %r306, %r303;
	xor.b32  	%r15, %r307, %r404;
	add.s32 	%r308, %r416, %r15;
	add.s32 	%r309, %r308, 724874;
	shr.u32 	%r310, %r413, 2;
	xor.b32  	%r311, %r310, %r413;
	shl.b32 	%r312, %r15, 4;
	shl.b32 	%r313, %r311, 1;
	xor.b32  	%r314, %r313, %r312;
	xor.b32  	%r315, %r314, %r311;
	xor.b32  	%r16, %r315, %r15;
	add.s32 	%r11, %r416, 1087311;
	add.s32 	%r316, %r16, %r11;
	cvt.rn.f32.u32 	%f306, %r309;
	fma.rn.f32 	%f307, %f306, 0f2F800000, 0f2F000000;
	cvt.rn.f32.u32 	%f308, %r316;
	fma.rn.f32 	%f309, %f308, 0f30C90FDB, 0f30490FDB;
	setp.lt.f32 	%p55, %f307, 0f00800000;
	mul.f32 	%f310, %f307, 0f4B000000;
	selp.f32 	%f311, %f310, %f307, %p55;
	selp.f32 	%f312, 0fC1B80000, 0f00000000, %p55;
	mov.b32 	%r317, %f311;
	add.s32 	%r318, %r317, -1059760811;
	and.b32  	%r319, %r318, -8388608;
	sub.s32 	%r320, %r317, %r319;
	mov.b32 	%f313, %r320;
	cvt.rn.f32.s32 	%f314, %r319;
	fma.rn.f32 	%f315, %f314, 0f34000000, %f312;
	add.f32 	%f316, %f313, 0fBF800000;
	fma.rn.f32 	%f317, %f316, 0fBE055027, 0f3E1039F6;
	fma.rn.f32 	%f318, %f317, %f316, 0fBDF8CDCC;
	fma.rn.f32 	%f319, %f318, %f316, 0f3E0F2955;
	fma.rn.f32 	%f320, %f319, %f316, 0fBE2AD8B9;
	fma.rn.f32 	%f321, %f320, %f316, 0f3E4CED0B;
	fma.rn.f32 	%f322, %f321, %f316, 0fBE7FFF22;
	fma.rn.f32 	%f323, %f322, %f316, 0f3EAAAA78;
	fma.rn.f32 	%f324, %f323, %f316, 0fBF000000;
	mul.f32 	%f325, %f316, %f324;
	fma.rn.f32 	%f326, %f325, %f316, %f316;
	fma.rn.f32 	%f327, %f315, 0f3F317218, %f326;
	setp.gt.u32 	%p56, %r317, 2139095039;
	fma.rn.f32 	%f328, %f311, 0f7F800000, 0f7F800000;
	selp.f32 	%f329, %f328, %f327, %p56;
	setp.eq.f32 	%p57, %f311, 0f00000000;
	mul.f32 	%f330, %f329, 0fC0000000;
	selp.f32 	%f331, 0f7F800000, %f330, %p57;
	sqrt.rn.f32 	%f332, %f331;
	sin.approx.f32 	%f333, %f309;
	cos.approx.f32 	%f334, %f309;
	mul.f32 	%f404, %f332, %f333;
	mul.f32 	%f55, %f332, %f334;
	mov.b32 	%r352, 1;
	mov.f32 	%f402, %f393;
	mov.f32 	%f393, %f55;
$L__BB2_50:
	ld.param.u32 	%r344, [_Z26heston_almost_exact_kernelPfP17curandStateXORWOWffffi_param_6];
	ld.param.f32 	%f390, [_Z26heston_almost_exact_kernelPfP17curandStateXORWOWffffi_param_5];
	mul.f32 	%f364, %f390, %f390;
	mov.f32 	%f365, 0f3F800000;
	sub.f32 	%f366, %f365, %f364;
	mul.f32 	%f367, %f366, %f391;
	mul.f32 	%f368, %f2, %f367;
	sqrt.rn.f32 	%f369, %f368;
	mul.f32 	%f370, %f9, %f404;
	fma.rn.f32 	%f371, %f390, %f402, %f370;
	add.f32 	%f372, %f11, %f406;
	fma.rn.f32 	%f373, %f10, %f391, %f372;
	fma.rn.f32 	%f374, %f6, %f51, %f373;
	fma.rn.f32 	%f406, %f369, %f371, %f374;
	add.s32 	%r345, %r345, 1;
	setp.ne.s32 	%p61, %r345, %r344;
	mov.f32 	%f391, %f51;
	@%p61 bra 	$L__BB2_3;
$L__BB2_51:
	ld.param.u64 	%rd20, [_Z26heston_almost_exact_kernelPfP17curandStateXORWOWffffi_param_0];
	fma.rn.f32 	%f375, %f406, 0f3BBB989D, 0f3F000000;
	cvt.sat.f32.f32 	%f376, %f375;
	mov.f32 	%f377, 0f4B400001;
	mov.f32 	%f378, 0f437C0000;
	fma.rm.f32 	%f379, %f376, %f378, %f377;
	add.f32 	%f380, %f379, 0fCB40007F;
	neg.f32 	%f381, %f380;
	fma.rn.f32 	%f382, %f406, 0f3FB8AA3B, %f381;
	fma.rn.f32 	%f383, %f406, 0f32A57060, %f382;
	mov.b32 	%r341, %f379;
	shl.b32 	%r342, %r341, 23;
	mov.b32 	%f384, %r342;
	ex2.approx.ftz.f32 	%f385, %f383;
	fma.rn.f32 	%f386, %f385, %f384, 0fBF800000;
	max.f32 	%f387, %f386, 0f00000000;
	cvta.to.global.u64 	%rd17, %rd20;
	mul.wide.s32 	%rd18, %r1, 4;
	add.s64 	%rd19, %rd17, %rd18;
	st.global.f32 	[%rd19], %f387;
	st.global.v2.u32 	[%rd1], {%r11, %r12};
	st.global.v2.u32 	[%rd1+8], {%r13, %r404};
	st.global.v2.u32 	[%rd1+16], {%r15, %r16};
	st.global.v2.u32 	[%rd1+24], {%r352, %r382};
	st.global.f32 	[%rd1+32], %f393;
	st.global.f64 	[%rd1+40], %fd175;
$L__BB2_52:
	ret;

}
	// .globl	_Z16reduction_kernelPfS_i
.visible .entry _Z16reduction_kernelPfS_i(
	.param .u64 .ptr .align 1 _Z16reduction_kernelPfS_i_param_0,
	.param .u64 .ptr .align 1 _Z16reduction_kernelPfS_i_param_1,
	.param .u32 _Z16reduction_kernelPfS_i_param_2
)
{
	.reg .pred 	%p<6>;
	.reg .b32 	%r<14>;
	.reg .b32 	%f<9>;
	.reg .b64 	%rd<9>;

	ld.param.u64 	%rd1, [_Z16reduction_kernelPfS_i_param_0];
	ld.param.u64 	%rd2, [_Z16reduction_kernelPfS_i_param_1];
	ld.param.u32 	%r8, [_Z16reduction_kernelPfS_i_param_2];
	mov.u32 	%r1, %tid.x;
	mov.u32 	%r2, %ctaid.x;
	mov.u32 	%r13, %ntid.x;
	mad.lo.s32 	%r4, %r2, %r13, %r1;
	setp.ge.s32 	%p1, %r4, %r8;
	mov.f32 	%f8, 0f00000000;
	@%p1 bra 	$L__BB3_2;
	cvta.to.global.u64 	%rd3, %rd1;
	mul.wide.s32 	%rd4, %r4, 4;
	add.s64 	%rd5, %rd3, %rd4;
	ld.global.nc.f32 	%f8, [%rd5];
$L__BB3_2:
	shl.b32 	%r9, %r1, 2;
	mov.u32 	%r10, sdata;
	add.s32 	%r5, %r10, %r9;
	st.shared.f32 	[%r5], %f8;
	bar.sync 	0;
	setp.lt.u32 	%p2, %r13, 2;
	@%p2 bra 	$L__BB3_6;
$L__BB3_3:
	shr.u32 	%r7, %r13, 1;
	setp.ge.u32 	%p3, %r1, %r7;
	@%p3 bra 	$L__BB3_5;
	shl.b32 	%r11, %r7, 2;
	add.s32 	%r12, %r5, %r11;
	ld.shared.f32 	%f4, [%r12];
	ld.shared.f32 	%f5, [%r5];
	add.f32 	%f6, %f4, %f5;
	st.shared.f32 	[%r5], %f6;
$L__BB3_5:
	bar.sync 	0;
	setp.gt.u32 	%p4, %r13, 3;
	mov.u32 	%r13, %r7;
	@%p4 bra 	$L__BB3_3;
$L__BB3_6:
	setp.ne.s32 	%p5, %r1, 0;
	@%p5 bra 	$L__BB3_8;
	ld.shared.f32 	%f7, [sdata];
	cvta.to.global.u64 	%rd6, %rd2;
	mul.wide.u32 	%rd7, %r2, 4;
	add.s64 	%rd8, %rd6, %rd7;
	st.global.f32 	[%rd8], %f7;
$L__BB3_8:
	ret;

}


// ===== COMPILED SASS (sm_100) =====

	.target	sm_100

	.elftype	@"ET_EXEC"


//--------------------- .note.nv.tkinfo           --------------------------
	.section	.note.nv.tkinfo,"",@"SHT_NOTE"
	.sectionflags	@"SHF_NOTE_NV_TKINFO"
	.tkinfo
        /*0018*/ 	.word	0x00000002
        /*0030*/ 	.string	""
        /*0030*/ 	.string	"ptxas"
        /*0030*/ 	.string	"Cuda compilation tools, release 13.0, V13.0.88"
        /*0030*/ 	.string	"Build cuda_13.0.r13.0/compiler.36424714_0"
        /*0030*/ 	.string	"-arch sm_100 -m 64 "



//--------------------- .note.nv.cuinfo           --------------------------
	.section	.note.nv.cuinfo,"",@"SHT_NOTE"
	.sectionflags	@"SHF_NOTE_NV_CUINFO"
        /*0018*/ 	.short	0x0002
        /*001a*/ 	.short	0x0064
        /*001c*/ 	.short	0x0082
	.zero		2


//--------------------- .nv.info                  --------------------------
	.section	.nv.info,"",@"SHT_CUDA_INFO"
	.align	4


	//----- nvinfo : EIATTR_REGCOUNT
	.align		4
        /*0000*/ 	.byte	0x04, 0x2f
        /*0002*/ 	.short	(.L_10 - .L_9)
	.align		4
.L_9:
        /*0004*/ 	.word	index@(_Z15init_rng_kernelP17curandStateXORWOWm)
        /*0008*/ 	.word	0x0000001f


	//----- nvinfo : EIATTR_FRAME_SIZE
	.align		4
.L_10:
        /*000c*/ 	.byte	0x04, 0x11
        /*000e*/ 	.short	(.L_12 - .L_11)
	.align		4
.L_11:
        /*0010*/ 	.word	index@(_Z15init_rng_kernelP17curandStateXORWOWm)
        /*0014*/ 	.word	0x00000000


	//----- nvinfo : EIATTR_REGCOUNT
	.align		4
.L_12:
        /*0018*/ 	.byte	0x04, 0x2f
        /*001a*/ 	.short	(.L_14 - .L_13)
	.align		4
.L_13:
        /*001c*/ 	.word	index@(_Z19heston_euler_kernelPfP17curandStateXORWOWffffi)
        /*0020*/ 	.word	0x00000020


	//----- nvinfo : EIATTR_FRAME_SIZE
	.align		4
.L_14:
        /*0024*/ 	.byte	0x04, 0x11
        /*0026*/ 	.short	(.L_16 - .L_15)
	.align		4
.L_15:
        /*0028*/ 	.word	index@($__internal_6_$__cuda_sm20_sqrt_rn_f32_slowpath)
        /*002c*/ 	.word	0x00000000


	//----- nvinfo : EIATTR_FRAME_SIZE
	.align		4
.L_16:
        /*0030*/ 	.byte	0x04, 0x11
        /*0032*/ 	.short	(.L_18 - .L_17)
	.align		4
.L_17:
        /*0034*/ 	.word	index@($__internal_5_$__cuda_sm20_rcp_rn_f32_slowpath)
        /*0038*/ 	.word	0x00000000


	//----- nvinfo : EIATTR_FRAME_SIZE
	.align		4
.L_18:
        /*003c*/ 	.byte	0x04, 0x11
        /*003e*/ 	.short	(.L_20 - .L_19)
	.align		4
.L_19:
        /*0040*/ 	.word	index@(_Z19heston_euler_kernelPfP17curandStateXORWOWffffi)
        /*0044*/ 	.word	0x00000000


	//----- nvinfo : EIATTR_REGCOUNT
	.align		4
.L_20:
        /*0048*/ 	.byte	0x04, 0x2f
        /*004a*/ 	.short	(.L_22 - .L_21)
	.align		4
.L_21:
        /*004c*/ 	.word	index@(_Z26heston_almost_exact_kernelPfP17curandStateXORWOWffffi)
        /*0050*/ 	.word	0x00000034


	//----- nvinfo : EIATTR_FRAME_SIZE
	.align		4
.L_22:
        /*0054*/ 	.byte	0x04, 0x11
        /*0056*/ 	.short	(.L_24 - .L_23)
	.align		4
.L_23:
        /*0058*/ 	.word	index@($__internal_4_$__cuda_sm3x_div_rn_noftz_f32_slowpath)
        /*005c*/ 	.word	0x00000000


	//----- nvinfo : EIATTR_FRAME_SIZE
	.align		4
.L_24:
        /*0060*/ 	.byte	0x04, 0x11
        /*0062*/ 	.short	(.L_26 - .L_25)
	.align		4
.L_25:
        /*0064*/ 	.word	index@($__internal_3_$__cuda_sm20_sqrt_rn_f32_slowpath)
        /*0068*/ 	.word	0x00000000


	//----- nvinfo : EIATTR_FRAME_SIZE
	.align		4
.L_26:
        /*006c*/ 	.byte	0x04, 0x11
        /*006e*/ 	.short	(.L_28 - .L_27)
	.align		4
.L_27:
        /*0070*/ 	.word	index@($__internal_2_$__cuda_sm20_rcp_rn_f32_slowpath)
        /*0074*/ 	.word	0x00000000


	//----- nvinfo : EIATTR_FRAME_SIZE
	.align		4
.L_28:
        /*0078*/ 	.byte	0x04, 0x11
        /*007a*/ 	.short	(.L_30 - .L_29)
	.align		4
.L_29:
        /*007c*/ 	.word	index@($__internal_1_$__cuda_sm20_dsqrt_rn_f64_mediumpath_v1)
        /*0080*/ 	.word	0x00000000


	//----- nvinfo : EIATTR_FRAME_SIZE
	.align		4
.L_30:
        /*0084*/ 	.byte	0x04, 0x11
        /*0086*/ 	.short	(.L_32 - .L_31)
	.align		4
.L_31:
        /*0088*/ 	.word	index@($__internal_0_$__cuda_sm20_dblrcp_rn_slowpath_v3)
        /*008c*/ 	.word	0x00000000


	//----- nvinfo : EIATTR_FRAME_SIZE
	.align		4
.L_32:
        /*0090*/ 	.byte	0x04, 0x11
        /*0092*/ 	.short	(.L_34 - .L_33)
	.align		4
.L_33:
        /*0094*/ 	.word	index@(_Z26heston_almost_exact_kernelPfP17curandStateXORWOWffffi)
        /*0098*/ 	.word	0x00000000


	//----- nvinfo : EIATTR_REGCOUNT
	.align		4
.L_34:
        /*009c*/ 	.byte	0x04, 0x2f
        /*009e*/ 	.short	(.L_36 - .L_35)
	.align		4
.L_35:
        /*00a0*/ 	.word	index@(_Z16reduction_kernelPfS_i)
        /*00a4*/ 	.word	0x0000000b


	//----- nvinfo : EIATTR_FRAME_SIZE
	.align		4
.L_36:
        /*00a8*/ 	.byte	0x04, 0x11
        /*00aa*/ 	.short	(.L_38 - .L_37)
	.align		4
.L_37:
        /*00ac*/ 	.word	index@(_Z16reduction_kernelPfS_i)
        /*00b0*/ 	.word	0x00000000


	//----- nvinfo : EIATTR_MIN_STACK_SIZE
	.align		4
.L_38:
        /*00b4*/ 	.byte	0x04, 0x12
        /*00b6*/ 	.short	(.L_40 - .L_39)
	.align		4
.L_39:
        /*00b8*/ 	.word	index@(_Z16reduction_kernelPfS_i)
        /*00bc*/ 	.word	0x00000000


	//----- nvinfo : EIATTR_MIN_STACK_SIZE
	.align		4
.L_40:
        /*00c0*/ 	.byte	0x04, 0x12
        /*00c2*/ 	.short	(.L_42 - .L_41)
	.align		4
.L_41:
        /*00c4*/ 	.word	index@(_Z26heston_almost_exact_kernelPfP17curandStateXORWOWffffi)
        /*00c8*/ 	.word	0x00000000


	//----- nvinfo : EIATTR_MIN_STACK_SIZE
	.align		4
.L_42:
        /*00cc*/ 	.byte	0x04, 0x12
        /*00ce*/ 	.short	(.L_44 - .L_43)
	.align		4
.L_43:
        /*00d0*/ 	.word	index@(_Z19heston_euler_kernelPfP17curandStateXORWOWffffi)
        /*00d4*/ 	.word	0x00000000


	//----- nvinfo : EIATTR_MIN_STACK_SIZE
	.align		4
.L_44:
        /*00d8*/ 	.byte	0x04, 0x12
        /*00da*/ 	.short	(.L_46 - .L_45)
	.align		4
.L_45:
        /*00dc*/ 	.word	index@(_Z15init_rng_kernelP17curandStateXORWOWm)
        /*00e0*/ 	.word	0x00000000
.L_46:


//--------------------- .nv.compat                --------------------------
	.section	.nv.compat,"",@"SHT_CUDA_COMPAT_INFO"
	.align	4
        /*0000*/ 	.byte	0x02, 0x09, 0x00, 0x00, 0x02, 0x02, 0x01, 0x00, 0x02, 0x05, 0x05, 0x00, 0x03, 0x07, 0x01, 0x01
        /*0010*/ 	.byte	0x02, 0x03, 0x00, 0x00, 0x02, 0x06, 0x01, 0x00, 0x04, 0x0b, 0x08, 0x00, 0x01, 0x00, 0x00, 0x00
        /*0020*/ 	.byte	0x00, 0x00, 0x00, 0x00


//--------------------- .nv.info._Z16reduction_kernelPfS_i --------------------------
	.section	.nv.info._Z16reduction_kernelPfS_i,"",@"SHT_CUDA_INFO"
	.sectionflags	@""
	.align	4


	//----- nvinfo : EIATTR_CUDA_API_VERSION
	.align		4
        /*0000*/ 	.byte	0x04, 0x37
        /*0002*/ 	.short	(.L_48 - .L_47)
.L_47:
        /*0004*/ 	.word	0x00000082


	//----- nvinfo : EIATTR_KPARAM_INFO
	.align		4
.L_48:
        /*0008*/ 	.byte	0x04, 0x17
        /*000a*/ 	.short	(.L_50 - .L_49)
.L_49:
        /*000c*/ 	.word	0x00000000
        /*0010*/ 	.short	0x0002
        /*0012*/ 	.short	0x0010
        /*0014*/ 	.byte	0x00, 0xf0, 0x11, 0x00


	//----- nvinfo : EIATTR_KPARAM_INFO
	.align		4
.L_50:
        /*0018*/ 	.byte	0x04, 0x17
        /*001a*/ 	.short	(.L_52 - .L_51)
.L_51:
        /*001c*/ 	.word	0x00000000
        /*0020*/ 	.short	0x0001
        /*0022*/ 	.short	0x0008
        /*0024*/ 	.byte	0x00, 0xf5, 0x21, 0x00


	//----- nvinfo : EIATTR_KPARAM_INFO
	.align		4
.L_52:
        /*0028*/ 	.byte	0x04, 0x17
        /*002a*/ 	.short	(.L_54 - .L_53)
.L_53:
        /*002c*/ 	.word	0x00000000
        /*0030*/ 	.short	0x0000
        /*0032*/ 	.short	0x0000
        /*0034*/ 	.byte	0x00, 0xf5, 0x21, 0x00


	//----- nvinfo : EIATTR_SPARSE_MMA_MASK
	.align		4
.L_54:
        /*0038*/ 	.byte	0x03, 0x50
        /*003a*/ 	.short	0x0000


	//----- nvinfo : EIATTR_MAXREG_COUNT
	.align		4
        /*003c*/ 	.byte	0x03, 0x1b
        /*003e*/ 	.short	0x00ff


	//----- nvinfo : EIATTR_NUM_BARRIERS
	.align		4
        /*0040*/ 	.byte	0x02, 0x4c
        /*0042*/ 	.byte	0x01
	.zero		1


	//----- nvinfo : EIATTR_MERCURY_ISA_VERSION
	.align		4
        /*0044*/ 	.byte	0x03, 0x5f
        /*0046*/ 	.short	0x0101


	//----- nvinfo : EIATTR_VRC_CTA_INIT_COUNT
	.align		4
        /*0048*/ 	.byte	0x02, 0x4a
	.zero		1
	.zero		1


	//----- nvinfo : EIATTR_EXIT_INSTR_OFFSETS
	.align		4
        /*004c*/ 	.byte	0x04, 0x1c
        /*004e*/ 	.short	(.L_56 - .L_55)


	//   ....[0]....
.L_55:
        /*0050*/ 	.word	0x00000210


	//   ....[1]....
        /*0054*/ 	.word	0x00000290


	//----- nvinfo : EIATTR_CBANK_PARAM_SIZE
	.align		4
.L_56:
        /*0058*/ 	.byte	0x03, 0x19
        /*005a*/ 	.short	0x0014


	//----- nvinfo : EIATTR_PARAM_CBANK
	.align		4
        /*005c*/ 	.byte	0x04, 0x0a
        /*005e*/ 	.short	(.L_58 - .L_57)
	.align		4
.L_57:
        /*0060*/ 	.word	index@(.nv.constant0._Z16reduction_kernelPfS_i)
        /*0064*/ 	.short	0x0380
        /*0066*/ 	.short	0x0014


	//----- nvinfo : EIATTR_SW_WAR
	.align		4
.L_58:
        /*0068*/ 	.byte	0x04, 0x36
        /*006a*/ 	.short	(.L_60 - .L_59)
.L_59:
        /*006c*/ 	.word	0x00000008
.L_60:


//--------------------- .nv.info._Z26heston_almost_exact_kernelPfP17curandStateXORWOWffffi --------------------------
	.section	.nv.info._Z26heston_almost_exact_kernelPfP17curandStateXORWOWffffi,"",@"SHT_CUDA_INFO"
	.sectionflags	@""
	.align	4


	//----- nvinfo : EIATTR_CUDA_API_VERSION
	.align		4
        /*0000*/ 	.byte	0x04, 0x37
        /*0002*/ 	.short	(.L_62 - .L_61)
.L_61:
        /*0004*/ 	.word	0x00000082


	//----- nvinfo : EIATTR_KPARAM_INFO
	.align		4
.L_62:
        /*0008*/ 	.byte	0x04, 0x17
        /*000a*/ 	.short	(.L_64 - .L_63)
.L_63:
        /*000c*/ 	.word	0x00000000
        /*0010*/ 	.short	0x0006
        /*0012*/ 	.short	0x0020
        /*0014*/ 	.byte	0x00, 0xf0, 0x11, 0x00


	//----- nvinfo : EIATTR_KPARAM_INFO
	.align		4
.L_64:
        /*0018*/ 	.byte	0x04, 0x17
        /*001a*/ 	.short	(.L_66 - .L_65)
.L_65:
        /*001c*/ 	.word	0x00000000
        /*0020*/ 	.short	0x0005
        /*0022*/ 	.short	0x001c
        /*0024*/ 	.byte	0x00, 0xf0, 0x11, 0x00


	//----- nvinfo : EIATTR_KPARAM_INFO
	.align		4
.L_66:
        /*0028*/ 	.byte	0x04, 0x17
        /*002a*/ 	.short	(.L_68 - .L_67)
.L_67:
        /*002c*/ 	.word	0x00000000
        /*0030*/ 	.short	0x0004
        /*0032*/ 	.short	0x0018
        /*0034*/ 	.byte	0x00, 0xf0, 0x11, 0x00


	//----- nvinfo : EIATTR_KPARAM_INFO
	.align		4
.L_68:
        /*0038*/ 	.byte	0x04, 0x17
        /*003a*/ 	.short	(.L_70 - .L_69)
.L_69:
        /*003c*/ 	.word	0x00000000
        /*0040*/ 	.short	0x0003
        /*0042*/ 	.short	0x0014
        /*0044*/ 	.byte	0x00, 0xf0, 0x11, 0x00


	//----- nvinfo : EIATTR_KPARAM_INFO
	.align		4
.L_70:
        /*0048*/ 	.byte	0x04, 0x17
        /*004a*/ 	.short	(.L_72 - .L_71)
.L_71:
        /*004c*/ 	.word	0x00000000
        /*0050*/ 	.short	0x0002
        /*0052*/ 	.short	0x0010
        /*0054*/ 	.byte	0x00, 0xf0, 0x11, 0x00


	//----- nvinfo : EIATTR_KPARAM_INFO
	.align		4
.L_72:
        /*0058*/ 	.byte	0x04, 0x17
        /*005a*/ 	.short	(.L_74 - .L_73)
.L_73:
        /*005c*/ 	.word	0x00000000
        /*0060*/ 	.short	0x0001
        /*0062*/ 	.short	0x0008
        /*0064*/ 	.byte	0x00, 0xf5, 0x21, 0x00


	//----- nvinfo : EIATTR_KPARAM_INFO
	.align		4
.L_74:
        /*0068*/ 	.byte	0x04, 0x17
        /*006a*/ 	.short	(.L_76 - .L_75)
.L_75:
        /*006c*/ 	.word	0x00000000
        /*0070*/ 	.short	0x0000
        /*0072*/ 	.short	0x0000
        /*0074*/ 	.byte	0x00, 0xf5, 0x21, 0x00


	//----- nvinfo : EIATTR_SPARSE_MMA_MASK
	.align		4
.L_76:
        /*0078*/ 	.byte	0x03, 0x50
        /*007a*/ 	.short	0x0000


	//----- nvinfo : EIATTR_MAXREG_COUNT
	.align		4
        /*007c*/ 	.byte	0x03, 0x1b
        /*007e*/ 	.short	0x00ff


	//----- nvinfo : EIATTR_MERCURY_ISA_VERSION
	.align		4
        /*0080*/ 	.byte	0x03, 0x5f
        /*0082*/ 	.short	0x0101


	//----- nvinfo : EIATTR_VRC_CTA_INIT_COUNT
	.align		4
        /*0084*/ 	.byte	0x02, 0x4a
	.zero		1
	.zero		1


	//----- nvinfo : EIATTR_EXIT_INSTR_OFFSETS
	.align		4
        /*0088*/ 	.byte	0x04, 0x1c
        /*008a*/ 	.short	(.L_78 - .L_77)


	//   ....[0]....
.L_77:
        /*008c*/ 	.word	0x00000060


	//   ....[1]....
        /*0090*/ 	.word	0x00004d80


	//----- nvinfo : EIATTR_CRS_STACK_SIZE
	.align		4
.L_78:
        /*0094*/ 	.byte	0x04, 0x1e
        /*0096*/ 	.short	(.L_80 - .L_79)
.L_79:
        /*0098*/ 	.word	0x00000000


	//----- nvinfo : EIATTR_CBANK_PARAM_SIZE
	.align		4
.L_80:
        /*009c*/ 	.byte	0x03, 0x19
        /*009e*/ 	.short	0x0024


	//----- nvinfo : EIATTR_PARAM_CBANK
	.align		4
        /*00a0*/ 	.byte	0x04, 0x0a
        /*00a2*/ 	.short	(.L_82 - .L_81)
	.align		4
.L_81:
        /*00a4*/ 	.word	index@(.nv.constant0._Z26heston_almost_exact_kernelPfP17curandStateXORWOWffffi)
        /*00a8*/ 	.short	0x0380
        /*00aa*/ 	.short	0x0024


	//----- nvinfo : EIATTR_SW_WAR
	.align		4
.L_82:
        /*00ac*/ 	.byte	0x04, 0x36
        /*00ae*/ 	.short	(.L_84 - .L_83)
.L_83:
        /*00b0*/ 	.word	0x00000008
.L_84:


//--------------------- .nv.info._Z19heston_euler_kernelPfP17curandStateXORWOWffffi --------------------------
	.section	.nv.info._Z19heston_euler_kernelPfP17curandStateXORWOWffffi,"",@"SHT_CUDA_INFO"
	.sectionflags	@""
	.align	4


	//----- nvinfo : EIATTR_CUDA_API_VERSION
	.align		4
        /*0000*/ 	.byte	0x04, 0x37
        /*0002*/ 	.short	(.L_86 - .L_85)
.L_85:
        /*0004*/ 	.word	0x00000082


	//----- nvinfo : EIATTR_KPARAM_INFO
	.align		4
.L_86:
        /*0008*/ 	.byte	0x04, 0x17
        /*000a*/ 	.short	(.L_88 - .L_87)
.L_87:
        /*000c*/ 	.word	0x00000000
        /*0010*/ 	.short	0x0006
        /*0012*/ 	.short	0x0020
        /*0014*/ 	.byte	0x00, 0xf0, 0x11, 0x00


	//----- nvinfo : EIATTR_KPARAM_INFO
	.align		4
.L_88:
        /*0018*/ 	.byte	0x04, 0x17
        /*001a*/ 	.short	(.L_90 - .L_89)
.L_89:
        /*001c*/ 	.word	0x00000000
        /*0020*/ 	.short	0x0005
        /*0022*/ 	.short	0x001c
        /*0024*/ 	.byte	0x00, 0xf0, 0x11, 0x00


	//----- nvinfo : EIATTR_KPARAM_INFO
	.align		4
.L_90:
        /*0028*/ 	.byte	0x04, 0x17
        /*002a*/ 	.short	(.L_92 - .L_91)
.L_91:
        /*002c*/ 	.word	0x00000000
        /*0030*/ 	.short	0x0004
        /*0032*/ 	.short	0x0018
        /*0034*/ 	.byte	0x00, 0xf0, 0x11, 0x00


	//----- nvinfo : EIATTR_KPARAM_INFO
	.align		4
.L_92:
        /*0038*/ 	.byte	0x04, 0x17
        /*003a*/ 	.short	(.L_94 - .L_93)
.L_93:
        /*003c*/ 	.word	0x00000000
        /*0040*/ 	.short	0x0003
        /*0042*/ 	.short	0x0014
        /*0044*/ 	.byte	0x00, 0xf0, 0x11, 0x00


	//----- nvinfo : EIATTR_KPARAM_INFO
	.align		4
.L_94:
        /*0048*/ 	.byte	0x04, 0x17
        /*004a*/ 	.short	(.L_96 - .L_95)
.L_95:
        /*004c*/ 	.word	0x00000000
        /*0050*/ 	.short	0x0002
        /*0052*/ 	.short	0x0010
        /*0054*/ 	.byte	0x00, 0xf0, 0x11, 0x00


	//----- nvinfo : EIATTR_KPARAM_INFO
	.align		4
.L_96:
        /*0058*/ 	.byte	0x04, 0x17
        /*005a*/ 	.short	(.L_98 - .L_97)
.L_97:
        /*005c*/ 	.word	0x00000000
        /*0060*/ 	.short	0x0001
        /*0062*/ 	.short	0x0008
        /*0064*/ 	.byte	0x00, 0xf5, 0x21, 0x00


	//----- nvinfo : EIATTR_KPARAM_INFO
	.align		4
.L_98:
        /*0068*/ 	.byte	0x04, 0x17
        /*006a*/ 	.short	(.L_100 - .L_99)
.L_99:
        /*006c*/ 	.word	0x00000000
        /*0070*/ 	.short	0x0000
        /*0072*/ 	.short	0x0000
        /*0074*/ 	.byte	0x00, 0xf5, 0x21, 0x00


	//----- nvinfo : EIATTR_SPARSE_MMA_MASK
	.align		4
.L_100:
        /*0078*/ 	.byte	0x03, 0x50
        /*007a*/ 	.short	0x0000


	//----- nvinfo : EIATTR_MAXREG_COUNT
	.align		4
        /*007c*/ 	.byte	0x03, 0x1b
        /*007e*/ 	.short	0x00ff


	//----- nvinfo : EIATTR_MERCURY_ISA_VERSION
	.align		4
        /*0080*/ 	.byte	0x03, 0x5f
        /*0082*/ 	.short	0x0101


	//----- nvinfo : EIATTR_VRC_CTA_INIT_COUNT
	.align		4
        /*0084*/ 	.byte	0x02, 0x4a
	.zero		1
	.zero		1


	//----- nvinfo : EIATTR_EXIT_INSTR_OFFSETS
	.align		4
        /*0088*/ 	.byte	0x04, 0x1c
        /*008a*/ 	.short	(.L_102 - .L_101)


	//   ....[0]....
.L_101:
        /*008c*/ 	.word	0x00000060


	//   ....[1]....
        /*0090*/ 	.word	0x000010c0


	//----- nvinfo : EIATTR_CRS_STACK_SIZE
	.align		4
.L_102:
        /*0094*/ 	.byte	0x04, 0x1e
        /*0096*/ 	.short	(.L_104 - .L_103)
.L_103:
        /*0098*/ 	.word	0x00000000


	//----- nvinfo : EIATTR_CBANK_PARAM_SIZE
	.align		4
.L_104:
        /*009c*/ 	.byte	0x03, 0x19
        /*009e*/ 	.short	0x0024


	//----- nvinfo : EIATTR_PARAM_CBANK
	.align		4
        /*00a0*/ 	.byte	0x04, 0x0a
        /*00a2*/ 	.short	(.L_106 - .L_105)
	.align		4
.L_105:
        /*00a4*/ 	.word	index@(.nv.constant0._Z19heston_euler_kernelPfP17curandStateXORWOWffffi)
        /*00a8*/ 	.short	0x0380
        /*00aa*/ 	.short	0x0024


	//----- nvinfo : EIATTR_SW_WAR
	.align		4
.L_106:
        /*00ac*/ 	.byte	0x04, 0x36
        /*00ae*/ 	.short	(.L_108 - .L_107)
.L_107:
        /*00b0*/ 	.word	0x00000008
.L_108:


//--------------------- .nv.info._Z15init_rng_kernelP17curandStateXORWOWm --------------------------
	.section	.nv.info._Z15init_rng_kernelP17curandStateXORWOWm,"",@"SHT_CUDA_INFO"
	.sectionflags	@""
	.align	4


	//----- nvinfo : EIATTR_CUDA_API_VERSION
	.align		4
        /*0000*/ 	.byte	0x04, 0x37
        /*0002*/ 	.short	(.L_110 - .L_109)
.L_109:
        /*0004*/ 	.word	0x00000082


	//----- nvinfo : EIATTR_KPARAM_INFO
	.align		4
.L_110:
        /*0008*/ 	.byte	0x04, 0x17
        /*000a*/ 	.short	(.L_112 - .L_111)
.L_111:
        /*000c*/ 	.word	0x00000000
        /*0010*/ 	.short	0x0001
        /*0012*/ 	.short	0x0008
        /*0014*/ 	.byte	0x00, 0xf0, 0x21, 0x00


	//----- nvinfo : EIATTR_KPARAM_INFO
	.align		4
.L_112:
        /*0018*/ 	.byte	0x04, 0x17
        /*001a*/ 	.short	(.L_114 - .L_113)
.L_113:
        /*001c*/ 	.word	0x00000000
        /*0020*/ 	.short	0x0000
        /*0022*/ 	.short	0x0000
        /*0024*/ 	.byte	0x00, 0xf5, 0x21, 0x00


	//----- nvinfo : EIATTR_SPARSE_MMA_MASK
	.align		4
.L_114:
        /*0028*/ 	.byte	0x03, 0x50
        /*002a*/ 	.short	0x0000


	//----- nvinfo : EIATTR_MAXREG_COUNT
	.align		4
        /*002c*/ 	.byte	0x03, 0x1b
        /*002e*/ 	.short	0x00ff


	//----- nvinfo : EIATTR_MERCURY_ISA_VERSION
	.align		4
        /*0030*/ 	.byte	0x03, 0x5f
        /*0032*/ 	.short	0x0101


	//----- nvinfo : EIATTR_VRC_CTA_INIT_COUNT
	.align		4
        /*0034*/ 	.byte	0x02, 0x4a
	.zero		1
	.zero		1


	//----- nvinfo : EIATTR_EXIT_INSTR_OFFSETS
	.align		4
        /*0038*/ 	.byte	0x04, 0x1c
        /*003a*/ 	.short	(.L_116 - .L_115)


	//   ....[0]....
.L_115:
        /*003c*/ 	.word	0x00000060


	//   ....[1]....
        /*0040*/ 	.word	0x00000ef0


	//----- nvinfo : EIATTR_CRS_STACK_SIZE
	.align		4
.L_116:
        /*0044*/ 	.byte	0x04, 0x1e
        /*0046*/ 	.short	(.L_118 - .L_117)
.L_117:
        /*0048*/ 	.word	0x00000000


	//----- nvinfo : EIATTR_CBANK_PARAM_SIZE
	.align		4
.L_118:
        /*004c*/ 	.byte	0x03, 0x19
        /*004e*/ 	.short	0x0010


	//----- nvinfo : EIATTR_PARAM_CBANK
	.align		4
        /*0050*/ 	.byte	0x04, 0x0a
        /*0052*/ 	.short	(.L_120 - .L_119)
	.align		4
.L_119:
        /*0054*/ 	.word	index@(.nv.constant0._Z15init_rng_kernelP17curandStateXORWOWm)
        /*0058*/ 	.short	0x0380
        /*005a*/ 	.short	0x0010


	//----- nvinfo : EIATTR_SW_WAR
	.align		4
.L_120:
        /*005c*/ 	.byte	0x04, 0x36
        /*005e*/ 	.short	(.L_122 - .L_121)
.L_121:
        /*0060*/ 	.word	0x00000008
.L_122:


//--------------------- .nv.callgraph             --------------------------
	.section	.nv.callgraph,"",@"SHT_CUDA_CALLGRAPH"
	.align	4
	.sectionentsize	8
	.align		4
        /*0000*/ 	.word	0x00000000
	.align		4
        /*0004*/ 	.word	0xffffffff
	.align		4
        /*0008*/ 	.word	0x00000000
	.align		4
        /*000c*/ 	.word	0xfffffffe
	.align		4
        /*0010*/ 	.word	0x00000000
	.align		4
        /*0014*/ 	.word	0xfffffffd
	.align		4
        /*0018*/ 	.word	0x00000000
	.align		4
        /*001c*/ 	.word	0xfffffffc


//--------------------- .nv.constant4             --------------------------
	.section	.nv.constant4,"a",@progbits
	.align	8
	.align		8
.nv.constant4:
        /*0000*/ 	.dword	precalc_xorwow_matrix
	.align		8
        /*0008*/ 	.dword	precalc_xorwow_offset_matrix
	.align		8
        /*0010*/ 	.dword	mrg32k3aM1
	.align		8
        /*0018*/ 	.dword	mrg32k3aM2
	.align		8
        /*0020*/ 	.dword	mrg32k3aM1SubSeq
	.align		8
        /*0028*/ 	.dword	mrg32k3aM2SubSeq
	.align		8
        /*0030*/ 	.dword	mrg32k3aM1Seq
	.align		8
        /*0038*/ 	.dword	mrg32k3aM2Seq


//--------------------- .nv.constant3             --------------------------
	.section	.nv.constant3,"a",@progbits
	.align	8
.nv.constant3:
	.type		__cr_lgamma_table,@object
	.size		__cr_lgamma_table,(.L_8 - __cr_lgamma_table)
__cr_lgamma_table:
        /*0000*/ 	.byte	0x00, 0x00, 0x00, 0x00, 0x00, 0x00, 0x00, 0x00, 0x00, 0x00, 0x00, 0x00, 0x00, 0x00, 0x00, 0x00
        /*0010*/ 	.byte	0xef, 0x39, 0xfa, 0xfe, 0x42, 0x2e, 0xe6, 0x3f, 0x02, 0x20, 0x2a, 0xfa, 0x0b, 0xab, 0xfc, 0x3f
        /*0020*/ 	.byte	0xf9, 0x2c, 0x92, 0x7c, 0xa7, 0x6c, 0x09, 0x40, 0xc9, 0x79, 0x44, 0x3c, 0x64, 0x26, 0x13, 0x40
        /*0030*/ 	.byte	0xca, 0x01, 0xcf, 0x3a, 0x27, 0x51, 0x1a, 0x40, 0x30, 0xcc, 0x2d, 0xf3, 0xe1, 0x0c, 0x21, 0x40
        /*0040*/ 	.byte	0x0d, 0xb7, 0xfc, 0x82, 0x8e, 0x35, 0x25, 0x40
.L_8:


//--------------------- .text._Z16reduction_kernelPfS_i --------------------------
	.section	.text._Z16reduction_kernelPfS_i,"ax",@progbits
	.align	128
        .global         _Z16reduction_kernelPfS_i
        .type           _Z16reduction_kernelPfS_i,@function
        .size           _Z16reduction_kernelPfS_i,(.L_x_149 - _Z16reduction_kernelPfS_i)
        .other          _Z16reduction_kernelPfS_i,@"STO_CUDA_ENTRY STV_DEFAULT"
_Z16reduction_kernelPfS_i:
.text._Z16reduction_kernelPfS_i:
[----:B------:R-:W-:Y:S01]  /*0000*/  LDC R1, c[0x0][0x37c] ;  /* 0x0000df00ff017b82 */ /* 0x000fe20000000800 */
[----:B------:R-:W0:Y:S01]  /*0010*/  S2R R6, SR_TID.X ;  /* 0x0000000000067919 */ /* 0x000e220000002100 */
[----:B------:R-:W0:Y:S01]  /*0020*/  LDCU UR8, c[0x0][0x360] ;  /* 0x00006c00ff0877ac */ /* 0x000e220008000800 */
[----:B------:R-:W-:Y:S01]  /*0030*/  IMAD.MOV.U32 R4, RZ, RZ, RZ ;  /* 0x000000ffff047224 */ /* 0x000fe200078e00ff */
[----:B------:R-:W0:Y:S01]  /*0040*/  S2R R7, SR_CTAID.X ;  /* 0x0000000000077919 */ /* 0x000e220000002500 */
[----:B------:R-:W1:Y:S01]  /*0050*/  LDCU UR4, c[0x0][0x390] ;  /* 0x00007200ff0477ac */ /* 0x000e620008000800 */
[----:B------:R-:W2:Y:S01]  /*0060*/  LDCU.64 UR6, c[0x0][0x358] ;  /* 0x00006b00ff0677ac */ /* 0x000ea20008000a00 */
[----:B0-----:R-:W-:-:S05]  /*0070*/  IMAD R5, R7, UR8, R6 ;  /* 0x0000000807057c24 */ /* 0x001fca000f8e0206 */
[----:B-1----:R-:W-:-:S13]  /*0080*/  ISETP.GE.AND P0, PT, R5, UR4, PT ;  /* 0x0000000405007c0c */ /* 0x002fda000bf06270 */
[----:B------:R-:W0:Y:S02]  /*0090*/  @!P0 LDC.64 R2, c[0x0][0x380] ;  /* 0x0000e000ff028b82 */ /* 0x000e240000000a00 */
[----:B0-----:R-:W-:-:S05]  /*00a0*/  @!P0 IMAD.WIDE R2, R5, 0x4, R2 ;  /* 0x0000000405028825 */ /* 0x001fca00078e0202 */
[----:B--2---:R-:W2:Y:S01]  /*00b0*/  @!P0 LDG.E.CONSTANT R4, desc[UR6][R2.64] ;  /* 0x0000000602048981 */ /* 0x004ea2000c1e9900 */
[----:B------:R-:W0:Y:S01]  /*00c0*/  S2UR UR5, SR_CgaCtaId ;  /* 0x00000000000579c3 */ /* 0x000e220000008800 */
[----:B------:R-:W-:Y:S01]  /*00d0*/  IMAD.U32 R0, RZ, RZ, UR8 ;  /* 0x00000008ff007e24 */ /* 0x000fe2000f8e00ff */
[----:B------:R-:W-:Y:S01]  /*00e0*/  UMOV UR4, 0x400 ;  /* 0x0000040000047882 */ /* 0x000fe20000000000 */
[----:B------:R-:W-:-:S03]  /*00f0*/  ISETP.NE.AND P0, PT, R6, RZ, PT ;  /* 0x000000ff0600720c */ /* 0x000fc60003f05270 */
[----:B------:R-:W-:Y:S01]  /*0100*/  ISETP.GE.U32.AND P1, PT, R0, 0x2, PT ;  /* 0x000000020000780c */ /* 0x000fe20003f26070 */
[----:B0-----:R-:W-:-:S06]  /*0110*/  ULEA UR4, UR5, UR4, 0x18 ;  /* 0x0000000405047291 */ /* 0x001fcc000f8ec0ff */
[----:B------:R-:W-:-:S05]  /*0120*/  LEA R5, R6, UR4, 0x2 ;  /* 0x0000000406057c11 */ /* 0x000fca000f8e10ff */
[----:B--2---:R0:W-:Y:S01]  /*0130*/  STS [R5], R4 ;  /* 0x0000000405007388 */ /* 0x0041e20000000800 */
[----:B------:R-:W-:Y:S06]  /*0140*/  BAR.SYNC.DEFER_BLOCKING 0x0 ;  /* 0x0000000000007b1d */ /* 0x000fec0000010000 */
[----:B------:R-:W-:Y:S05]  /*0150*/  @!P1 BRA `(.L_x_0) ;  /* 0x00000000002c9947 */ /* 0x000fea0003800000 */
.L_x_1:
[----:B------:R-:W-:-:S04]  /*0160*/  SHF.R.U32.HI R8, RZ, 0x1, R0 ;  /* 0x00000001ff087819 */ /* 0x000fc80000011600 */
[----:B------:R-:W-:-:S13]  /*0170*/  ISETP.GE.U32.AND P1, PT, R6, R8, PT ;  /* 0x000000080600720c */ /* 0x000fda0003f26070 */
[----:B------:R-:W-:Y:S01]  /*0180*/  @!P1 LEA R2, R8, R5, 0x2 ;  /* 0x0000000508029211 */ /* 0x000fe200078e10ff */
[----:B------:R-:W-:Y:S05]  /*0190*/  @!P1 LDS R3, [R5] ;  /* 0x0000000005039984 */ /* 0x000fea0000000800 */
[----:B------:R-:W0:Y:S02]  /*01a0*/  @!P1 LDS R2, [R2] ;  /* 0x0000000002029984 */ /* 0x000e240000000800 */
[----:B0-----:R-:W-:-:S05]  /*01b0*/  @!P1 FADD R4, R2, R3 ;  /* 0x0000000302049221 */ /* 0x001fca0000000000 */
[----:B------:R1:W-:Y:S01]  /*01c0*/  @!P1 STS [R5], R4 ;  /* 0x0000000405009388 */ /* 0x0003e20000000800 */
[----:B------:R-:W-:Y:S01]  /*01d0*/  BAR.SYNC.DEFER_BLOCKING 0x0 ;  /* 0x0000000000007b1d */ /* 0x000fe20000010000 */
[----:B------:R-:W-:Y:S01]  /*01e0*/  ISETP.GT.U32.AND P1, PT, R0, 0x3, PT ;  /* 0x000000030000780c */ /* 0x000fe20003f24070 */
[----:B------:R-:W-:-:S12]  /*01f0*/  IMAD.MOV.U32 R0, RZ, RZ, R8 ;  /* 0x000000ffff007224 */ /* 0x000fd800078e0008 */
[----:B-1----:R-:W-:Y:S05]  /*0200*/  @P1 BRA `(.L_x_1) ;  /* 0xfffffffc00d41947 */ /* 0x002fea000383ffff */
.L_x_0:
[----:B------:R-:W-:Y:S05]  /*0210*/  @P0 EXIT ;  /* 0x000000000000094d */ /* 0x000fea0003800000 */
[----:B------:R-:W1:Y:S01]  /*0220*/  S2UR UR5, SR_CgaCtaId ;  /* 0x00000000000579c3 */ /* 0x000e620000008800 */
[----:B------:R-:W-:-:S07]  /*0230*/  UMOV UR4, 0x400 ;  /* 0x0000040000047882 */ /* 0x000fce0000000000 */
[----:B------:R-:W2:Y:S01]  /*0240*/  LDC.64 R2, c[0x0][0x388] ;  /* 0x0000e200ff027b82 */ /* 0x000ea20000000a00 */
[----:B-1----:R-:W-:Y:S01]  /*0250*/  ULEA UR4, UR5, UR4, 0x18 ;  /* 0x0000000405047291 */ /* 0x002fe2000f8ec0ff */
[----:B--2---:R-:W-:-:S08]  /*0260*/  IMAD.WIDE.U32 R2, R7, 0x4, R2 ;  /* 0x0000000407027825 */ /* 0x004fd000078e0002 */
[----:B0-----:R-:W0:Y:S04]  /*0270*/  LDS R5, [UR4] ;  /* 0x00000004ff057984 */ /* 0x001e280008000800 */
[----:B0-----:R-:W-:Y:S01]  /*0280*/  STG.E desc[UR6][R2.64], R5 ;  /* 0x0000000502007986 */ /* 0x001fe2000c101906 */
[----:B------:R-:W-:Y:S05]  /*0290*/  EXIT ;  /* 0x000000000000794d */ /* 0x000fea0003800000 */
.L_x_2:
[----:B------:R-:W-:-:S00]  /*02a0*/  BRA `(.L_x_2) ;  /* 0xfffffffc00fc7947 */ /* 0x000fc0000383ffff */
[----:B------:R-:W-:-:S00]  /*02b0*/  NOP ;  /* 0x0000000000007918 */ /* 0x000fc00000000000 */
        /* <DEDUP_REMOVED lines=12> */
.L_x_149:


//--------------------- .text._Z26heston_almost_exact_kernelPfP17curandStateXORWOWffffi --------------------------
	.section	.text._Z26heston_almost_exact_kernelPfP17curandStateXORWOWffffi,"ax",@progbits
	.align	128
        .global         _Z26heston_almost_exact_kernelPfP17curandStateXORWOWffffi
        .type           _Z26heston_almost_exact_kernelPfP17curandStateXORWOWffffi,@function
        .size           _Z26heston_almost_exact_kernelPfP17curandStateXORWOWffffi,(.L_x_146 - _Z26heston_almost_exact_kernelPfP17curandStateXORWOWffffi)
        .other          _Z26heston_almost_exact_kernelPfP17curandStateXORWOWffffi,@"STO_CUDA_ENTRY STV_DEFAULT"
_Z26heston_almost_exact_kernelPfP17curandStateXORWOWffffi:
.text._Z26heston_almost_exact_kernelPfP17curandStateXORWOWffffi:
[----:B------:R-:W-:Y:S01]  /*0000*/  LDC R1, c[0x0][0x37c] ;  /* 0x0000df00ff017b82 */ /* 0x000fe20000000800 */
[----:B------:R-:W0:Y:S07]  /*0010*/  S2R R3, SR_TID.X ;  /* 0x0000000000037919 */ /* 0x000e2e0000002100 */
[----:B------:R-:W0:Y:S08]  /*0020*/  S2UR UR4, SR_CTAID.X ;  /* 0x00000000000479c3 */ /* 0x000e300000002500 */
[----:B------:R-:W0:Y:S02]  /*0030*/  LDC R46, c[0x0][0x360] ;  /* 0x0000d800ff2e7b82 */ /* 0x000e240000000800 */
[----:B0-----:R-:W-:-:S05]  /*0040*/  IMAD R46, R46, UR4, R3 ;  /* 0x000000042e2e7c24 */ /* 0x001fca000f8e0203 */
[----:B------:R-:W-:-:S13]  /*0050*/  ISETP.GT.AND P0, PT, R46, 0x3ffff, PT ;  /* 0x0003ffff2e00780c */ /* 0x000fda0003f04270 */
[----:B------:R-:W-:Y:S05]  /*0060*/  @P0 EXIT ;  /* 0x000000000000094d */ /* 0x000fea0003800000 */
[----:B------:R-:W0:Y:S01]  /*0070*/  LDC.64 R16, c[0x0][0x388] ;  /* 0x0000e200ff107b82 */ /* 0x000e220000000a00 */
[----:B------:R-:W1:Y:S01]  /*0080*/  LDCU.64 UR6, c[0x0][0x358] ;  /* 0x00006b00ff0677ac */ /* 0x000e620008000a00 */
[----:B------:R-:W2:Y:S01]  /*0090*/  LDCU UR4, c[0x0][0x3a0] ;  /* 0x00007400ff0477ac */ /* 0x000ea20008000800 */
[----:B0-----:R-:W-:-:S05]  /*00a0*/  IMAD.WIDE R16, R46, 0x30, R16 ;  /* 0x000000302e107825 */ /* 0x001fca00078e0210 */
[----:B-1----:R0:W5:Y:S04]  /*00b0*/  LDG.E R45, desc[UR6][R16.64+0x20] ;  /* 0x00002006102d7981 */ /* 0x002168000c1e1900 */
[----:B------:R0:W5:Y:S04]  /*00c0*/  LDG.E.64 R18, desc[UR6][R16.64+0x28] ;  /* 0x0000280610127981 */ /* 0x000168000c1e1b00 */
[----:B------:R0:W5:Y:S04]  /*00d0*/  LDG.E.64 R20, desc[UR6][R16.64] ;  /* 0x0000000610147981 */ /* 0x000168000c1e1b00 */
[----:B------:R0:W5:Y:S04]  /*00e0*/  LDG.E.64 R22, desc[UR6][R16.64+0x8] ;  /* 0x0000080610167981 */ /* 0x000168000c1e1b00 */
[----:B------:R0:W5:Y:S04]  /*00f0*/  LDG.E.64 R24, desc[UR6][R16.64+0x10] ;  /* 0x0000100610187981 */ /* 0x000168000c1e1b00 */
[----:B------:R0:W5:Y:S01]  /*0100*/  LDG.E.64 R26, desc[UR6][R16.64+0x18] ;  /* 0x00001806101a7981 */ /* 0x000162000c1e1b00 */
[----:B--2---:R-:W-:-:S04]  /*0110*/  I2FP.F32.S32 R2, UR4 ;  /* 0x0000000400027c45 */ /* 0x004fc80008201400 */
[----:B------:R-:W-:-:S04]  /*0120*/  IADD3 R0, PT, PT, R2, 0x1800000, RZ ;  /* 0x0180000002007810 */ /* 0x000fc80007ffe0ff */
[----:B------:R-:W-:-:S04]  /*0130*/  LOP3.LUT R0, R0, 0x7f800000, RZ, 0xc0, !PT ;  /* 0x7f80000000007812 */ /* 0x000fc800078ec0ff */
[----:B------:R-:W-:-:S13]  /*0140*/  ISETP.GT.U32.AND P0, PT, R0, 0x1ffffff, PT ;  /* 0x01ffffff0000780c */ /* 0x000fda0003f04070 */
[----:B0-----:R-:W-:Y:S05]  /*0150*/  @P0 BRA `(.L_x_3) ;  /* 0x0000000000100947 */ /* 0x001fea0003800000 */
[----:B------:R-:W-:-:S07]  /*0160*/  MOV R28, 0x180 ;  /* 0x00000180001c7802 */ /* 0x000fce0000000f00 */
[----:B-----5:R-:W-:Y:S05]  /*0170*/  CALL.REL.NOINC `($__internal_2_$__cuda_sm20_rcp_rn_f32_slowpath) ;  /* 0x0000005000587944 */ /* 0x020fea0003c00000 */
[----:B------:R-:W-:Y:S01]  /*0180*/  IMAD.MOV.U32 R44, RZ, RZ, R29 ;  /* 0x000000ffff2c7224 */ /* 0x000fe200078e001d */
[----:B------:R-:W-:Y:S06]  /*0190*/  BRA `(.L_x_4) ;  /* 0x0000000000107947 */ /* 0x000fec0003800000 */
.L_x_3:
[----:B------:R-:W0:Y:S02]  /*01a0*/  MUFU.RCP R3, R2 ;  /* 0x0000000200037308 */ /* 0x000e240000001000 */
[----:B0-----:R-:W-:-:S04]  /*01b0*/  FFMA R0, R2, R3, -1 ;  /* 0xbf80000002007423 */ /* 0x001fc80000000003 */
[----:B------:R-:W-:-:S04]  /*01c0*/  FADD.FTZ R0, -R0, -RZ ;  /* 0x800000ff00007221 */ /* 0x000fc80000010100 */
[----:B------:R-:W-:-:S07]  /*01d0*/  FFMA R44, R3, R0, R3 ;  /* 0x00000000032c7223 */ /* 0x000fce0000000003 */
.L_x_4:
[----:B------:R-:W0:Y:S01]  /*01e0*/  LDCU UR4, c[0x0][0x390] ;  /* 0x00007200ff0477ac */ /* 0x000e220008000800 */
[----:B------:R-:W1:Y:S01]  /*01f0*/  LDC.64 R6, c[0x0][0x398] ;  /* 0x0000e600ff067b82 */ /* 0x000e620000000a00 */
[----:B------:R-:W-:Y:S02]  /*0200*/  HFMA2 R3, -RZ, RZ, 0.96630859375, -0.0022525787353515625 ;  /* 0x3bbb989dff037431 */ /* 0x000fe400000001ff */
[----:B------:R-:W-:Y:S02]  /*0210*/  IMAD.MOV.U32 R5, RZ, RZ, 0x437c0000 ;  /* 0x437c0000ff057424 */ /* 0x000fe400078e00ff */
[----:B0-----:R-:W-:-:S04]  /*0220*/  FMUL R0, R44, -UR4 ;  /* 0x800000042c007c20 */ /* 0x001fc80008400000 */
[----:B------:R-:W-:Y:S01]  /*0230*/  FFMA.SAT R2, R0, R3, 0.5 ;  /* 0x3f00000000027423 */ /* 0x000fe20000002003 */
[----:B-1----:R-:W-:Y:S03]  /*0240*/  FCHK P0, R7, R6 ;  /* 0x0000000607007302 */ /* 0x002fe60000000000 */
[----:B------:R-:W-:-:S04]  /*0250*/  FFMA.RM R2, R2, R5, 12582913 ;  /* 0x4b40000102027423 */ /* 0x000fc80000004005 */
[C---:B------:R-:W-:Y:S01]  /*0260*/  FADD R3, R2.reuse, -12583039 ;  /* 0xcb40007f02037421 */ /* 0x040fe20000000000 */
[----:B------:R-:W-:Y:S01]  /*0270*/  SHF.L.U32 R42, R2, 0x17, RZ ;  /* 0x00000017022a7819 */ /* 0x000fe200000006ff */
[----:B------:R-:W0:Y:S02]  /*0280*/  MUFU.RCP R5, R6 ;  /* 0x0000000600057308 */ /* 0x000e240000001000 */
[----:B------:R-:W-:-:S04]  /*0290*/  FFMA R3, R0, 1.4426950216293334961, -R3 ;  /* 0x3fb8aa3b00037823 */ /* 0x000fc80000000803 */
[----:B------:R-:W-:-:S06]  /*02a0*/  FFMA R3, R0, 1.925963033500011079e-08, R3 ;  /* 0x32a5706000037823 */ /* 0x000fcc0000000003 */
[----:B------:R-:W1:Y:S01]  /*02b0*/  MUFU.EX2 R3, R3 ;  /* 0x0000000300037308 */ /* 0x000e620000000800 */
[----:B0-----:R-:W-:-:S04]  /*02c0*/  FFMA R0, R5, -R6, 1 ;  /* 0x3f80000005007423 */ /* 0x001fc80000000806 */
[----:B------:R-:W-:Y:S01]  /*02d0*/  FFMA R0, R5, R0, R5 ;  /* 0x0000000005007223 */ /* 0x000fe20000000005 */
[----:B------:R-:W-:-:S03]  /*02e0*/  FMUL R5, R6, R6 ;  /* 0x0000000606057220 */ /* 0x000fc60000400000 */
[----:B------:R-:W-:Y:S01]  /*02f0*/  FFMA R43, R0, R7, RZ ;  /* 0x00000007002b7223 */ /* 0x000fe200000000ff */
[----:B-1----:R-:W-:-:S03]  /*0300*/  FMUL R42, R42, R3 ;  /* 0x000000032a2a7220 */ /* 0x002fc60000400000 */
[----:B------:R-:W-:Y:S01]  /*0310*/  FFMA R4, R43, -R6, R7 ;  /* 0x800000062b047223 */ /* 0x000fe20000000007 */
[----:B------:R-:W-:-:S03]  /*0320*/  FADD R2, -R42, 1 ;  /* 0x3f8000002a027421 */ /* 0x000fc60000000100 */
[----:B------:R-:W-:Y:S01]  /*0330*/  FFMA R43, R0, R4, R43 ;  /* 0x00000004002b7223 */ /* 0x000fe2000000002b */
[----:B------:R-:W-:Y:S01]  /*0340*/  FMUL R0, R5, R2 ;  /* 0x0000000205007220 */ /* 0x000fe20000400000 */
[----:B------:R-:W-:Y:S06]  /*0350*/  @!P0 BRA `(.L_x_5) ;  /* 0x0000000000188947 */ /* 0x000fec0003800000 */
[----:B------:R-:W0:Y:S01]  /*0360*/  LDCU.64 UR4, c[0x0][0x398] ;  /* 0x00007300ff0477ac */ /* 0x000e220008000a00 */
[----:B------:R-:W-:Y:S01]  /*0370*/  MOV R4, 0x3b0 ;  /* 0x000003b000047802 */ /* 0x000fe20000000f00 */
[----:B0-----:R-:W-:Y:S01]  /*0380*/  IMAD.U32 R2, RZ, RZ, UR5 ;  /* 0x00000005ff027e24 */ /* 0x001fe2000f8e00ff */
[----:B------:R-:W-:-:S07]  /*0390*/  MOV R3, UR4 ;  /* 0x0000000400037c02 */ /* 0x000fce0008000f00 */
[----:B-----5:R-:W-:Y:S05]  /*03a0*/  CALL.REL.NOINC `($__internal_4_$__cuda_sm3x_div_rn_noftz_f32_slowpath) ;  /* 0x0000005000fc7944 */ /* 0x020fea0003c00000 */
[----:B------:R-:W-:-:S07]  /*03b0*/  IMAD.MOV.U32 R43, RZ, RZ, R8 ;  /* 0x000000ffff2b7224 */ /* 0x000fce00078e0008 */
.L_x_5:
[----:B------:R-:W0:Y:S01]  /*03c0*/  LDCU UR4, c[0x0][0x3a0] ;  /* 0x00007400ff0477ac */ /* 0x000e220008000800 */
[----:B------:R-:W1:Y:S01]  /*03d0*/  LDC R2, c[0x0][0x39c] ;  /* 0x0000e700ff027b82 */ /* 0x000e620000000800 */
[----:B------:R-:W-:Y:S01]  /*03e0*/  MOV R15, RZ ;  /* 0x000000ff000f7202 */ /* 0x000fe20000000f00 */
[----:B0-----:R-:W-:Y:S01]  /*03f0*/  UISETP.GE.AND UP0, UPT, UR4, 0x1, UPT ;  /* 0x000000010400788c */ /* 0x001fe2000bf06270 */
[----:B-1----:R-:W-:-:S08]  /*0400*/  FFMA R2, -R2, R2, 1 ;  /* 0x3f80000002027423 */ /* 0x002fd00000000102 */
[----:B------:R-:W-:Y:S05]  /*0410*/  BRA.U !UP0, `(.L_x_6) ;  /* 0x0000004908087547 */ /* 0x000fea000b800000 */
[----:B------:R-:W0:Y:S01]  /*0420*/  LDC R7, c[0x0][0x390] ;  /* 0x0000e400ff077b82 */ /* 0x000e220000000800 */
[----:B------:R-:W-:Y:S01]  /*0430*/  VIADD R4, R2, 0xf3000000 ;  /* 0xf300000002047836 */ /* 0x000fe20000000000 */
[----:B------:R1:W2:Y:S04]  /*0440*/  MUFU.RSQ R3, R2 ;  /* 0x0000000200037308 */ /* 0x0002a80000001400 */
[----:B------:R-:W-:Y:S01]  /*0450*/  ISETP.GT.U32.AND P0, PT, R4, 0x727fffff, PT ;  /* 0x727fffff0400780c */ /* 0x000fe20003f04070 */
[----:B0-----:R-:W-:-:S04]  /*0460*/  FADD R7, R7, R7 ;  /* 0x0000000707077221 */ /* 0x001fc80000000000 */
[----:B------:R-:W-:-:S08]  /*0470*/  FMUL R42, R42, R7 ;  /* 0x000000072a2a7220 */ /* 0x000fd00000400000 */
[----:B-12---:R-:W-:Y:S05]  /*0480*/  @!P0 BRA `(.L_x_7) ;  /* 0x0000000000188947 */ /* 0x006fea0003800000 */
[----:B------:R-:W-:Y:S01]  /*0490*/  BSSY.RECONVERGENT B0, `(.L_x_8) ;  /* 0x0000003000007945 */ /* 0x000fe20003800200 */
[----:B------:R-:W-:-:S07]  /*04a0*/  MOV R33, 0x4c0 ;  /* 0x000004c000217802 */ /* 0x000fce0000000f00 */
[----:B-----5:R-:W-:Y:S05]  /*04b0*/  CALL.REL.NOINC `($__internal_3_$__cuda_sm20_sqrt_rn_f32_slowpath) ;  /* 0x00000050005c7944 */ /* 0x020fea0003c00000 */
[----:B------:R-:W-:Y:S05]  /*04c0*/  BSYNC.RECONVERGENT B0 ;  /* 0x0000000000007941 */ /* 0x000fea0003800200 */
.L_x_8:
[----:B------:R-:W-:Y:S01]  /*04d0*/  MOV R13, R29 ;  /* 0x0000001d000d7202 */ /* 0x000fe20000000f00 */
[----:B------:R-:W-:Y:S06]  /*04e0*/  BRA `(.L_x_9) ;  /* 0x0000000000107947 */ /* 0x000fec0003800000 */
.L_x_7:
[----:B------:R-:W-:Y:S01]  /*04f0*/  FMUL.FTZ R13, R2, R3 ;  /* 0x00000003020d7220 */ /* 0x000fe20000410000 */
[----:B------:R-:W-:-:S03]  /*0500*/  FMUL.FTZ R3, R3, 0.5 ;  /* 0x3f00000003037820 */ /* 0x000fc60000410000 */
[----:B------:R-:W-:-:S04]  /*0510*/  FFMA R2, -R13, R13, R2 ;  /* 0x0000000d0d027223 */ /* 0x000fc80000000102 */
[----:B------:R-:W-:-:S07]  /*0520*/  FFMA R13, R2, R3, R13 ;  /* 0x00000003020d7223 */ /* 0x000fce000000000d */
.L_x_9:
[----:B------:R-:W0:Y:S01]  /*0530*/  LDC.64 R8, c[0x0][0x398] ;  /* 0x0000e600ff087b82 */ /* 0x000e220000000a00 */
[----:B------:R-:W1:Y:S01]  /*0540*/  LDCU UR4, c[0x0][0x390] ;  /* 0x00007200ff0477ac */ /* 0x000e620008000800 */
[----:B0-----:R-:W0:Y:S01]  /*0550*/  MUFU.RCP R11, R8 ;  /* 0x00000008000b7308 */ /* 0x001e220000001000 */
[----:B-1----:R-:W-:-:S07]  /*0560*/  FMUL R3, R9, UR4 ;  /* 0x0000000409037c20 */ /* 0x002fce0008400000 */
[----:B------:R-:W1:Y:S01]  /*0570*/  FCHK P0, R3, R8 ;  /* 0x0000000803007302 */ /* 0x000e620000000000 */
[----:B0-----:R-:W-:-:S04]  /*0580*/  FFMA R2, R11, -R8, 1 ;  /* 0x3f8000000b027423 */ /* 0x001fc80000000808 */
[----:B------:R-:W-:-:S04]  /*0590*/  FFMA R2, R11, R2, R11 ;  /* 0x000000020b027223 */ /* 0x000fc8000000000b */
[----:B------:R-:W-:-:S04]  /*05a0*/  FFMA R4, R2, R3, RZ ;  /* 0x0000000302047223 */ /* 0x000fc800000000ff */
[----:B------:R-:W-:-:S04]  /*05b0*/  FFMA R9, R4, -R8, R3 ;  /* 0x8000000804097223 */ /* 0x000fc80000000003 */
[----:B------:R-:W-:Y:S01]  /*05c0*/  FFMA R4, R2, R9, R4 ;  /* 0x0000000902047223 */ /* 0x000fe20000000004 */
[----:B-1----:R-:W-:Y:S06]  /*05d0*/  @!P0 BRA `(.L_x_10) ;  /* 0x0000000000188947 */ /* 0x002fec0003800000 */
[----:B------:R-:W0:Y:S01]  /*05e0*/  LDCU UR4, c[0x0][0x398] ;  /* 0x00007300ff0477ac */ /* 0x000e220008000800 */
[----:B------:R-:W-:Y:S01]  /*05f0*/  IMAD.MOV.U32 R2, RZ, RZ, R3 ;  /* 0x000000ffff027224 */ /* 0x000fe200078e0003 */
[----:B------:R-:W-:Y:S02]  /*0600*/  MOV R4, 0x630 ;  /* 0x0000063000047802 */ /* 0x000fe40000000f00 */
[----:B0-----:R-:W-:-:S07]  /*0610*/  MOV R3, UR4 ;  /* 0x0000000400037c02 */ /* 0x001fce0008000f00 */
[----:B-----5:R-:W-:Y:S05]  /*0620*/  CALL.REL.NOINC `($__internal_4_$__cuda_sm3x_div_rn_noftz_f32_slowpath) ;  /* 0x00000050005c7944 */ /* 0x020fea0003c00000 */
[----:B------:R-:W-:-:S07]  /*0630*/  IMAD.MOV.U32 R4, RZ, RZ, R8 ;  /* 0x000000ffff047224 */ /* 0x000fce00078e0008 */
.L_x_10:
[----:B------:R-:W0:Y:S01]  /*0640*/  LDC.64 R8, c[0x0][0x398] ;  /* 0x0000e600ff087b82 */ /* 0x000e220000000a00 */
[----:B------:R-:W-:-:S04]  /*0650*/  FADD R4, R4, -0.5 ;  /* 0xbf00000004047421 */ /* 0x000fc80000000000 */
[----:B------:R-:W-:Y:S01]  /*0660*/  FFMA R14, R4, R44, -R43 ;  /* 0x0000002c040e7223 */ /* 0x000fe2000000082b */
[----:B0-----:R-:W0:Y:S08]  /*0670*/  MUFU.RCP R3, R8 ;  /* 0x0000000800037308 */ /* 0x001e300000001000 */
[----:B------:R-:W1:Y:S01]  /*0680*/  FCHK P0, -R9, R8 ;  /* 0x0000000809007302 */ /* 0x000e620000000100 */
[----:B0-----:R-:W-:-:S04]  /*0690*/  FFMA R2, R3, -R8, 1 ;  /* 0x3f80000003027423 */ /* 0x001fc80000000808 */
[----:B------:R-:W-:-:S04]  /*06a0*/  FFMA R2, R3, R2, R3 ;  /* 0x0000000203027223 */ /* 0x000fc80000000003 */
[----:B------:R-:W-:-:S04]  /*06b0*/  FFMA R3, R2, -R9, RZ ;  /* 0x8000000902037223 */ /* 0x000fc800000000ff */
[----:B------:R-:W-:-:S04]  /*06c0*/  FFMA R6, R3, -R8, -R9 ;  /* 0x8000000803067223 */ /* 0x000fc80000000809 */
[----:B------:R-:W-:Y:S01]  /*06d0*/  FFMA R2, R2, R6, R3 ;  /* 0x0000000602027223 */ /* 0x000fe20000000003 */
[----:B-1----:R-:W-:Y:S06]  /*06e0*/  @!P0 BRA `(.L_x_11) ;  /* 0x0000000000188947 */ /* 0x002fec0003800000 */
[----:B------:R-:W0:Y:S01]  /*06f0*/  LDCU UR4, c[0x0][0x398] ;  /* 0x00007300ff0477ac */ /* 0x000e220008000800 */
[----:B------:R-:W-:Y:S01]  /*0700*/  FADD R2, -R9, -RZ ;  /* 0x800000ff09027221 */ /* 0x000fe20000000100 */
[----:B------:R-:W-:Y:S02]  /*0710*/  MOV R4, 0x740 ;  /* 0x0000074000047802 */ /* 0x000fe40000000f00 */
[----:B0-----:R-:W-:-:S07]  /*0720*/  MOV R3, UR4 ;  /* 0x0000000400037c02 */ /* 0x001fce0008000f00 */
[----:B-----5:R-:W-:Y:S05]  /*0730*/  CALL.REL.NOINC `($__internal_4_$__cuda_sm3x_div_rn_noftz_f32_slowpath) ;  /* 0x0000005000187944 */ /* 0x020fea0003c00000 */
[----:B------:R-:W-:-:S07]  /*0740*/  IMAD.MOV.U32 R2, RZ, RZ, R8 ;  /* 0x000000ffff027224 */ /* 0x000fce00078e0008 */
.L_x_11:
[----:B------:R-:W0:Y:S01]  /*0750*/  MUFU.RCP R4, R7 ;  /* 0x0000000700047308 */ /* 0x000e220000001000 */
[----:B------:R-:W1:Y:S01]  /*0760*/  LDCU.64 UR4, c[0x0][0x390] ;  /* 0x00007200ff0477ac */ /* 0x000e620008000a00 */
[----:B------:R-:W-:Y:S06]  /*0770*/  BSSY.RECONVERGENT B0, `(.L_x_12) ;  /* 0x0000010000007945 */ /* 0x000fec0003800200 */
[----:B------:R-:W2:Y:S01]  /*0780*/  FCHK P0, R0, R7 ;  /* 0x0000000700007302 */ /* 0x000ea20000000000 */
[----:B0-----:R-:W-:Y:S01]  /*0790*/  FFMA R3, -R7, R4, 1 ;  /* 0x3f80000007037423 */ /* 0x001fe20000000104 */
[----:B-1----:R-:W-:-:S03]  /*07a0*/  FMUL R2, R2, UR4 ;  /* 0x0000000402027c20 */ /* 0x002fc60008400000 */
[----:B------:R-:W-:Y:S01]  /*07b0*/  FFMA R11, R4, R3, R4 ;  /* 0x00000003040b7223 */ /* 0x000fe20000000004 */
[----:B------:R-:W-:-:S03]  /*07c0*/  FMUL R3, R2, UR5 ;  /* 0x0000000502037c20 */ /* 0x000fc60008400000 */
[----:B------:R-:W-:Y:S01]  /*07d0*/  FFMA R4, R0, R11, RZ ;  /* 0x0000000b00047223 */ /* 0x000fe200000000ff */
[----:B------:R-:W-:-:S03]  /*07e0*/  FMUL R12, R3, R44 ;  /* 0x0000002c030c7220 */ /* 0x000fc60000400000 */
[----:B------:R-:W-:-:S04]  /*07f0*/  FFMA R2, -R7, R4, R0 ;  /* 0x0000000407027223 */ /* 0x000fc80000000100 */
[----:B------:R-:W-:Y:S01]  /*0800*/  FFMA R11, R11, R2, R4 ;  /* 0x000000020b0b7223 */ /* 0x000fe20000000004 */
[----:B--2---:R-:W-:Y:S06]  /*0810*/  @!P0 BRA `(.L_x_13) ;  /* 0x0000000000148947 */ /* 0x004fec0003800000 */
[----:B------:R-:W-:Y:S01]  /*0820*/  MOV R2, R0 ;  /* 0x0000000000027202 */ /* 0x000fe20000000f00 */
[----:B------:R-:W-:Y:S01]  /*0830*/  IMAD.MOV.U32 R3, RZ, RZ, R7 ;  /* 0x000000ffff037224 */ /* 0x000fe200078e0007 */
[----:B------:R-:W-:-:S07]  /*0840*/  MOV R4, 0x860 ;  /* 0x0000086000047802 */ /* 0x000fce0000000f00 */
[----:B-----5:R-:W-:Y:S05]  /*0850*/  CALL.REL.NOINC `($__internal_4_$__cuda_sm3x_div_rn_noftz_f32_slowpath) ;  /* 0x0000004c00d07944 */ /* 0x020fea0003c00000 */
[----:B------:R-:W-:-:S07]  /*0860*/  MOV R11, R8 ;  /* 0x00000008000b7202 */ /* 0x000fce0000000f00 */
.L_x_13:
[----:B------:R-:W-:Y:S05]  /*0870*/  BSYNC.RECONVERGENT B0 ;  /* 0x0000000000007941 */ /* 0x000fea0003800200 */
.L_x_12:
[----:B------:R-:W0:Y:S01]  /*0880*/  LDCU UR4, c[0x0][0x394] ;  /* 0x00007280ff0477ac */ /* 0x000e220008000800 */
[----:B------:R-:W1:Y:S01]  /*0890*/  MUFU.RCP R4, R5 ;  /* 0x0000000500047308 */ /* 0x000e620000001000 */
[----:B0-----:R-:W-:Y:S01]  /*08a0*/  FMUL R2, R7, UR4 ;  /* 0x0000000407027c20 */ /* 0x001fe20008400000 */
[----:B-1----:R-:W-:-:S06]  /*08b0*/  FFMA R3, -R5, R4, 1 ;  /* 0x3f80000005037423 */ /* 0x002fcc0000000104 */
[----:B------:R-:W0:Y:S01]  /*08c0*/  FCHK P0, R2, R5 ;  /* 0x0000000502007302 */ /* 0x000e220000000000 */
[----:B------:R-:W-:-:S04]  /*08d0*/  FFMA R3, R4, R3, R4 ;  /* 0x0000000304037223 */ /* 0x000fc80000000004 */
[----:B------:R-:W-:-:S04]  /*08e0*/  FFMA R10, R2, R3, RZ ;  /* 0x00000003020a7223 */ /* 0x000fc800000000ff */
[----:B------:R-:W-:-:S04]  /*08f0*/  FFMA R4, -R5, R10, R2 ;  /* 0x0000000a05047223 */ /* 0x000fc80000000102 */
[----:B------:R-:W-:Y:S01]  /*0900*/  FFMA R10, R3, R4, R10 ;  /* 0x00000004030a7223 */ /* 0x000fe2000000000a */
[----:B0-----:R-:W-:Y:S06]  /*0910*/  @!P0 BRA `(.L_x_14) ;  /* 0x0000000000108947 */ /* 0x001fec0003800000 */
[----:B------:R-:W-:Y:S01]  /*0920*/  IMAD.MOV.U32 R3, RZ, RZ, R5 ;  /* 0x000000ffff037224 */ /* 0x000fe200078e0005 */
[----:B------:R-:W-:-:S07]  /*0930*/  MOV R4, 0x950 ;  /* 0x0000095000047802 */ /* 0x000fce0000000f00 */
[----:B-----5:R-:W-:Y:S05]  /*0940*/  CALL.REL.NOINC `($__internal_4_$__cuda_sm3x_div_rn_noftz_f32_slowpath) ;  /* 0x0000004c00947944 */ /* 0x020fea0003c00000 */
[----:B------:R-:W-:-:S07]  /*0950*/  MOV R10, R8 ;  /* 0x00000008000a7202 */ /* 0x000fce0000000f00 */
.L_x_14:
[----:B------:R-:W-:Y:S02]  /*0960*/  HFMA2 R9, -RZ, RZ, 1.44921875, -19.203125 ;  /* 0x3dcccccdff097431 */ /* 0x000fe400000001ff */
[----:B------:R-:W-:Y:S01]  /*0970*/  IMAD.MOV.U32 R15, RZ, RZ, RZ ;  /* 0x000000ffff0f7224 */ /* 0x000fe200078e00ff */
[----:B------:R-:W-:-:S06]  /*0980*/  UMOV UR4, URZ ;  /* 0x000000ff00047c82 */ /* 0x000fcc0008000000 */
.L_x_79:
[----:B------:R-:W0:Y:S01]  /*0990*/  MUFU.RCP R3, R0 ;  /* 0x0000000000037308 */ /* 0x000e220000001000 */
[----:B------:R-:W-:Y:S01]  /*09a0*/  FMUL R2, R42, R9 ;  /* 0x000000092a027220 */ /* 0x000fe20000400000 */
[----:B------:R-:W-:Y:S06]  /*09b0*/  BSSY.RECONVERGENT B0, `(.L_x_15) ;  /* 0x000000b000007945 */ /* 0x000fec0003800200 */
[----:B-1----:R-:W1:Y:S01]  /*09c0*/  FCHK P0, R2, R0 ;  /* 0x0000000002007302 */ /* 0x002e620000000000 */
[----:B0-----:R-:W-:-:S04]  /*09d0*/  FFMA R4, -R0, R3, 1 ;  /* 0x3f80000000047423 */ /* 0x001fc80000000103 */
[----:B------:R-:W-:-:S04]  /*09e0*/  FFMA R3, R3, R4, R3 ;  /* 0x0000000403037223 */ /* 0x000fc80000000003 */
[----:B------:R-:W-:-:S04]  /*09f0*/  FFMA R8, R2, R3, RZ ;  /* 0x0000000302087223 */ /* 0x000fc800000000ff */
[----:B------:R-:W-:-:S04]  /*0a00*/  FFMA R4, -R0, R8, R2 ;  /* 0x0000000800047223 */ /* 0x000fc80000000102 */
[----:B------:R-:W-:Y:S01]  /*0a10*/  FFMA R8, R3, R4, R8 ;  /* 0x0000000403087223 */ /* 0x000fe20000000008 */
[----:B-1----:R-:W-:Y:S06]  /*0a20*/  @!P0 BRA `(.L_x_16) ;  /* 0x00000000000c8947 */ /* 0x002fec0003800000 */
[----:B------:R-:W-:Y:S01]  /*0a30*/  IMAD.MOV.U32 R3, RZ, RZ, R0 ;  /* 0x000000ffff037224 */ /* 0x000fe200078e0000 */
[----:B------:R-:W-:-:S07]  /*0a40*/  MOV R4, 0xa60 ;  /* 0x00000a6000047802 */ /* 0x000fce0000000f00 */
[----:B-----5:R-:W-:Y:S05]  /*0a50*/  CALL.REL.NOINC `($__internal_4_$__cuda_sm3x_div_rn_noftz_f32_slowpath) ;  /* 0x0000004c00507944 */ /* 0x020fea0003c00000 */
.L_x_16:
[----:B------:R-:W-:Y:S05]  /*0a60*/  BSYNC.RECONVERGENT B0 ;  /* 0x0000000000007941 */ /* 0x000fea0003800200 */
.L_x_15:
[----:B------:R-:W-:Y:S01]  /*0a70*/  FSETP.GEU.AND P0, PT, R8, 64, PT ;  /* 0x428000000800780b */ /* 0x000fe20003f0e000 */
[----:B------:R-:W-:-:S12]  /*0a80*/  BSSY.RECONVERGENT B0, `(.L_x_17) ;  /* 0x000021d000007945 */ /* 0x000fd80003800200 */
[----:B------:R-:W-:Y:S05]  /*0a90*/  @P0 BRA `(.L_x_18) ;  /* 0x0000000000940947 */ /* 0x000fea0003800000 */
[----:B------:R-:W-:Y:S02]  /*0aa0*/  HFMA2 R3, -RZ, RZ, 0.96630859375, -0.0022525787353515625 ;  /* 0x3bbb989dff037431 */ /* 0x000fe400000001ff */
[----:B------:R-:W-:Y:S01]  /*0ab0*/  IMAD.MOV.U32 R5, RZ, RZ, 0x437c0000 ;  /* 0x437c0000ff057424 */ /* 0x000fe200078e00ff */
[----:B------:R-:W-:Y:S01]  /*0ac0*/  BSSY.RECONVERGENT B1, `(.L_x_19) ;  /* 0x0000020000017945 */ /* 0x000fe20003800200 */
[----:B-----5:R-:W-:Y:S01]  /*0ad0*/  IMAD.MOV.U32 R35, RZ, RZ, R25 ;  /* 0x000000ffff237224 */ /* 0x020fe200078e0019 */
[----:B------:R-:W-:Y:S01]  /*0ae0*/  MOV R4, RZ ;  /* 0x000000ff00047202 */ /* 0x000fe20000000f00 */
[----:B------:R-:W-:-:S04]  /*0af0*/  FFMA.SAT R2, R8, R3, 0.5 ;  /* 0x3f00000008027423 */ /* 0x000fc80000002003 */
[----:B------:R-:W-:-:S04]  /*0b00*/  FFMA.RM R2, R2, R5, 12582913 ;  /* 0x4b40000102027423 */ /* 0x000fc80000004005 */
[C---:B------:R-:W-:Y:S01]  /*0b10*/  FADD R3, R2.reuse, -12583039 ;  /* 0xcb40007f02037421 */ /* 0x040fe20000000000 */
[----:B------:R-:W-:-:S03]  /*0b20*/  SHF.L.U32 R2, R2, 0x17, RZ ;  /* 0x0000001702027819 */ /* 0x000fc600000006ff */
[----:B------:R-:W-:-:S04]  /*0b30*/  FFMA R3, R8, 1.4426950216293334961, -R3 ;  /* 0x3fb8aa3b08037823 */ /* 0x000fc80000000803 */
[----:B------:R-:W-:-:S06]  /*0b40*/  FFMA R3, R8, 1.925963033500011079e-08, R3 ;  /* 0x32a5706008037823 */ /* 0x000fcc0000000003 */
[----:B------:R-:W0:Y:S02]  /*0b50*/  MUFU.EX2 R3, R3 ;  /* 0x0000000300037308 */ /* 0x000e240000000800 */
[----:B0-----:R-:W-:-:S07]  /*0b60*/  FMUL R2, R2, R3 ;  /* 0x0000000302027220 */ /* 0x001fce0000400000 */
.L_x_20:
[----:B------:R-:W-:Y:S01]  /*0b70*/  SHF.R.U32.HI R6, RZ, 0x2, R21 ;  /* 0x00000002ff067819 */ /* 0x000fe20000011615 */
[C---:B------:R-:W-:Y:S02]  /*0b80*/  IMAD.SHL.U32 R8, R35.reuse, 0x10, RZ ;  /* 0x0000001023087824 */ /* 0x040fe400078e00ff */
[----:B------:R-:W-:Y:S01]  /*0b90*/  VIADD R20, R20, 0x587c5 ;  /* 0x000587c514147836 */ /* 0x000fe20000000000 */
[----:B------:R-:W-:Y:S02]  /*0ba0*/  LOP3.LUT R6, R6, R21, RZ, 0x3c, !PT ;  /* 0x0000001506067212 */ /* 0x000fe400078e3cff */
[----:B------:R-:W-:Y:S01]  /*0bb0*/  MOV R21, R22 ;  /* 0x0000001600157202 */ /* 0x000fe20000000f00 */
[----:B------:R-:W-:Y:S01]  /*0bc0*/  IMAD.MOV.U32 R22, RZ, RZ, R23 ;  /* 0x000000ffff167224 */ /* 0x000fe200078e0017 */
[----:B------:R-:W-:Y:S02]  /*0bd0*/  SHF.L.U32 R3, R6, 0x1, RZ ;  /* 0x0000000106037819 */ /* 0x000fe400000006ff */
[----:B------:R-:W-:Y:S01]  /*0be0*/  MOV R23, R24 ;  /* 0x0000001800177202 */ /* 0x000fe20000000f00 */
[----:B------:R-:W-:Y:S01]  /*0bf0*/  IMAD.MOV.U32 R24, RZ, RZ, R35 ;  /* 0x000000ffff187224 */ /* 0x000fe200078e0023 */
[----:B------:R-:W-:-:S04]  /*0c00*/  LOP3.LUT R3, R35, R8, R3, 0x96, !PT ;  /* 0x0000000823037212 */ /* 0x000fc800078e9603 */
[----:B------:R-:W-:Y:S01]  /*0c10*/  LOP3.LUT R3, R3, R6, RZ, 0x3c, !PT ;  /* 0x0000000603037212 */ /* 0x000fe200078e3cff */
[----:B------:R-:W-:-:S03]  /*0c20*/  IMAD.MOV.U32 R6, RZ, RZ, 0x2f800000 ;  /* 0x2f800000ff067424 */ /* 0x000fc600078e00ff */
[----:B------:R-:W-:Y:S02]  /*0c30*/  IADD3 R5, PT, PT, R3, R20, RZ ;  /* 0x0000001403057210 */ /* 0x000fe40007ffe0ff */
[----:B------:R-:W-:Y:S02]  /*0c40*/  MOV R35, R3 ;  /* 0x0000000300237202 */ /* 0x000fe40000000f00 */
[----:B------:R-:W-:-:S05]  /*0c50*/  I2FP.F32.U32 R5, R5 ;  /* 0x0000000500057245 */ /* 0x000fca0000201000 */
[----:B------:R-:W-:-:S04]  /*0c60*/  FFMA R5, R5, R6, 1.1641532182693481445e-10 ;  /* 0x2f00000005057423 */ /* 0x000fc80000000006 */
[----:B------:R-:W-:Y:S01]  /*0c70*/  FMUL R2, R5, R2 ;  /* 0x0000000205027220 */ /* 0x000fe20000400000 */
[----:B------:R-:W-:Y:S01]  /*0c80*/  IMAD.MOV.U32 R5, RZ, RZ, R4 ;  /* 0x000000ffff057224 */ /* 0x000fe200078e0004 */
[----:B------:R-:W-:-:S03]  /*0c90*/  IADD3 R4, PT, PT, R4, 0x1, RZ ;  /* 0x0000000104047810 */ /* 0x000fc60007ffe0ff */
[----:B------:R-:W-:-:S13]  /*0ca0*/  FSETP.GT.AND P0, PT, R2, 1, PT ;  /* 0x3f8000000200780b */ /* 0x000fda0003f04000 */
[----:B------:R-:W-:Y:S05]  /*0cb0*/  @P0 BRA `(.L_x_20) ;  /* 0xfffffffc00ac0947 */ /* 0x000fea000383ffff */
[----:B------:R-:W-:Y:S05]  /*0cc0*/  BSYNC.RECONVERGENT B1 ;  /* 0x0000000000017941 */ /* 0x000fea0003800200 */
.L_x_19:
[----:B------:R-:W-:Y:S01]  /*0cd0*/  IMAD.MOV.U32 R2, RZ, RZ, R5 ;  /* 0x000000ffff027224 */ /* 0x000fe200078e0005 */
[----:B------:R-:W-:Y:S06]  /*0ce0*/  BRA `(.L_x_21) ;  /* 0x0000001c00d87947 */ /* 0x000fec0003800000 */
.L_x_18:
[----:B------:R-:W-:-:S13]  /*0cf0*/  FSETP.GT.AND P0, PT, R8, 4000, PT ;  /* 0x457a00000800780b */ /* 0x000fda0003f04000 */
[----:B------:R-:W-:Y:S05]  /*0d00*/  @!P0 BRA `(.L_x_22) ;  /* 0x0000001000308947 */ /* 0x000fea0003800000 */
[----:B-----5:R-:W-:Y:S01]  /*0d10*/  ISETP.NE.AND P0, PT, R27, 0x1, PT ;  /* 0x000000011b00780c */ /* 0x020fe20003f05270 */
[----:B------:R-:W-:Y:S01]  /*0d20*/  BSSY.RECONVERGENT B1, `(.L_x_23) ;  /* 0x00000ec000017945 */ /* 0x000fe20003800200 */
[----:B------:R-:W-:Y:S01]  /*0d30*/  MOV R35, R25 ;  /* 0x0000001900237202 */ /* 0x000fe20000000f00 */
[----:B------:R-:W-:Y:S01]  /*0d40*/  IMAD.MOV.U32 R30, RZ, RZ, R18 ;  /* 0x000000ffff1e7224 */ /* 0x000fe200078e0012 */
[----:B------:R-:W-:Y:S01]  /*0d50*/  MOV R31, R19 ;  /* 0x00000013001f7202 */ /* 0x000fe20000000f00 */
[----:B------:R-:W-:-:S08]  /*0d60*/  IMAD.MOV.U32 R27, RZ, RZ, RZ ;  /* 0x000000ffff1b7224 */ /* 0x000fd000078e00ff */
[----:B------:R-:W-:Y:S05]  /*0d70*/  @!P0 BRA `(.L_x_24) ;  /* 0x0000000c00988947 */ /* 0x000fea0003800000 */
[----:B------:R-:W-:Y:S01]  /*0d80*/  SHF.R.U32.HI R2, RZ, 0x2, R21 ;  /* 0x00000002ff027819 */ /* 0x000fe20000011615 */
[----:B------:R-:W-:Y:S01]  /*0d90*/  BSSY.RECONVERGENT B2, `(.L_x_25) ;  /* 0x000007a000027945 */ /* 0x000fe20003800200 */
[----:B------:R-:W-:Y:S02]  /*0da0*/  SHF.L.U32 R4, R25, 0x4, RZ ;  /* 0x0000000419047819 */ /* 0x000fe400000006ff */
[----:B------:R-:W-:Y:S02]  /*0db0*/  LOP3.LUT R2, R2, R21, RZ, 0x3c, !PT ;  /* 0x0000001502027212 */ /* 0x000fe400078e3cff */
[----:B------:R-:W-:Y:S02]  /*0dc0*/  SHF.R.U32.HI R5, RZ, 0x2, R22 ;  /* 0x00000002ff057819 */ /* 0x000fe40000011616 */
[----:B------:R-:W-:Y:S01]  /*0dd0*/  SHF.R.U32.HI R7, RZ, 0x2, R24 ;  /* 0x00000002ff077819 */ /* 0x000fe20000011618 */
[----:B------:R-:W-:Y:S01]  /*0de0*/  IMAD.SHL.U32 R3, R2, 0x2, RZ ;  /* 0x0000000202037824 */ /* 0x000fe200078e00ff */
[----:B------:R-:W-:-:S02]  /*0df0*/  LOP3.LUT R5, R5, R22, RZ, 0x3c, !PT ;  /* 0x0000001605057212 */ /* 0x000fc400078e3cff */
[----:B------:R-:W-:Y:S02]  /*0e00*/  LOP3.LUT R7, R7, R24, RZ, 0x3c, !PT ;  /* 0x0000001807077212 */ /* 0x000fe400078e3cff */
[----:B------:R-:W-:Y:S02]  /*0e10*/  LOP3.LUT R3, R25, R4, R3, 0x96, !PT ;  /* 0x0000000419037212 */ /* 0x000fe400078e9603 */
[----:B------:R-:W-:Y:S02]  /*0e20*/  SHF.R.U32.HI R4, RZ, 0x2, R23 ;  /* 0x00000002ff047819 */ /* 0x000fe40000011617 */
[----:B------:R-:W-:Y:S02]  /*0e30*/  LOP3.LUT R27, R3, R2, RZ, 0x3c, !PT ;  /* 0x00000002031b7212 */ /* 0x000fe400078e3cff */
[----:B------:R-:W-:Y:S02]  /*0e40*/  SHF.L.U32 R3, R5, 0x1, RZ ;  /* 0x0000000105037819 */ /* 0x000fe400000006ff */
[----:B------:R-:W-:Y:S01]  /*0e50*/  LOP3.LUT R4, R4, R23, RZ, 0x3c, !PT ;  /* 0x0000001704047212 */ /* 0x000fe200078e3cff */
[----:B------:R-:W-:Y:S01]  /*0e60*/  IMAD.SHL.U32 R2, R27, 0x10, RZ ;  /* 0x000000101b027824 */ /* 0x000fe200078e00ff */
[----:B------:R-:W-:-:S02]  /*0e70*/  SHF.L.U32 R22, R7, 0x1, RZ ;  /* 0x0000000107167819 */ /* 0x000fc400000006ff */
[----:B------:R-:W-:Y:S02]  /*0e80*/  SHF.L.U32 R6, R4, 0x1, RZ ;  /* 0x0000000104067819 */ /* 0x000fe400000006ff */
[----:B------:R-:W-:Y:S02]  /*0e90*/  LOP3.LUT R2, R5, R3, R2, 0x96, !PT ;  /* 0x0000000305027212 */ /* 0x000fe400078e9602 */
[----:B------:R-:W-:Y:S02]  /*0ea0*/  IADD3 R5, PT, PT, R20, 0x587c5, R27 ;  /* 0x000587c514057810 */ /* 0x000fe40007ffe01b */
[----:B------:R-:W-:-:S04]  /*0eb0*/  LOP3.LUT R21, R2, R27, RZ, 0x3c, !PT ;  /* 0x0000001b02157212 */ /* 0x000fc800078e3cff */
[----:B------:R-:W-:-:S05]  /*0ec0*/  IADD3 R2, PT, PT, R20, 0xb0f8a, R21 ;  /* 0x000b0f8a14027810 */ /* 0x000fca0007ffe015 */
[----:B------:R-:W-:-:S03]  /*0ed0*/  IMAD.WIDE.U32 R2, R2, 0x200000, RZ ;  /* 0x0020000002027825 */ /* 0x000fc600078e00ff */
[----:B------:R-:W-:Y:S01]  /*0ee0*/  LOP3.LUT R2, R2, R5, RZ, 0x3c, !PT ;  /* 0x0000000502027212 */ /* 0x000fe200078e3cff */
[----:B------:R-:W-:-:S03]  /*0ef0*/  IMAD.SHL.U32 R5, R21, 0x10, RZ ;  /* 0x0000001015057824 */ /* 0x000fc600078e00ff */
[----:B------:R-:W0:Y:S02]  /*0f00*/  I2F.F64.U64 R18, R2 ;  /* 0x0000000200127312 */ /* 0x000e240000301800 */
[----:B------:R-:W-:Y:S01]  /*0f10*/  LOP3.LUT R6, R4, R6, R5, 0x96, !PT ;  /* 0x0000000604067212 */ /* 0x000fe200078e9605 */
[----:B------:R-:W-:Y:S02]  /*0f20*/  HFMA2 R4, -RZ, RZ, 0, 0 ;  /* 0x00000000ff047431 */ /* 0x000fe400000001ff */
[----:B------:R-:W-:Y:S01]  /*0f30*/  IMAD.MOV.U32 R5, RZ, RZ, 0x3ca00000 ;  /* 0x3ca00000ff057424 */ /* 0x000fe200078e00ff */
[----:B------:R-:W-:-:S04]  /*0f40*/  LOP3.LUT R24, R6, R21, RZ, 0x3c, !PT ;  /* 0x0000001506187212 */ /* 0x000fc800078e3cff */
[----:B------:R-:W-:Y:S01]  /*0f50*/  IADD3 R23, PT, PT, R20, 0x10974f, R24 ;  /* 0x0010974f14177810 */ /* 0x000fe20007ffe018 */
[----:B------:R-:W-:Y:S01]  /*0f60*/  IMAD.SHL.U32 R6, R24, 0x10, RZ ;  /* 0x0000001018067824 */ /* 0x000fe200078e00ff */
[----:B------:R-:W-:Y:S01]  /*0f70*/  IADD3 R20, PT, PT, R20, 0x161f14, RZ ;  /* 0x00161f1414147810 */ /* 0x000fe20007ffe0ff */
[----:B0-----:R-:W-:-:S03]  /*0f80*/  DFMA R18, R18, R4, 5.5511151231257827021e-17 ;  /* 0x3c9000001212742b */ /* 0x001fc60000000004 */
[----:B------:R-:W-:-:S04]  /*0f90*/  LOP3.LUT R7, R7, R22, R6, 0x96, !PT ;  /* 0x0000001607077212 */ /* 0x000fc800078e9606 */
[----:B------:R-:W-:-:S03]  /*0fa0*/  LOP3.LUT R35, R7, R24, RZ, 0x3c, !PT ;  /* 0x0000001807237212 */ /* 0x000fc600078e3cff */
[----:B------:R-:W-:Y:S01]  /*0fb0*/  ISETP.GT.AND P0, PT, R19, 0xfffff, PT ;  /* 0x000fffff1300780c */ /* 0x000fe20003f04270 */
[----:B------:R-:W-:Y:S01]  /*0fc0*/  IMAD.MOV.U32 R3, RZ, RZ, R19 ;  /* 0x000000ffff037224 */ /* 0x000fe200078e0013 */
[-C--:B------:R-:W-:Y:S01]  /*0fd0*/  MOV R2, R18.reuse ;  /* 0x0000001200027202 */ /* 0x080fe20000000f00 */
[----:B------:R-:W-:Y:S01]  /*0fe0*/  IMAD.IADD R6, R35, 0x1, R20 ;  /* 0x0000000123067824 */ /* 0x000fe200078e0214 */
[----:B------:R-:W-:Y:S01]  /*0ff0*/  MOV R22, R18 ;  /* 0x0000001200167202 */ /* 0x000fe20000000f00 */
[----:B------:R-:W-:Y:S02]  /*1000*/  IMAD.MOV.U32 R18, RZ, RZ, -0x3ff ;  /* 0xfffffc01ff127424 */ /* 0x000fe400078e00ff */
[----:B------:R-:W-:-:S03]  /*1010*/  IMAD.WIDE.U32 R6, R6, 0x200000, RZ ;  /* 0x0020000006067825 */ /* 0x000fc600078e00ff */
[----:B------:R-:W-:-:S03]  /*1020*/  LOP3.LUT R6, R6, R23, RZ, 0x3c, !PT ;  /* 0x0000001706067212 */ /* 0x000fc600078e3cff */
[----:B------:R-:W-:Y:S01]  /*1030*/  @!P0 DMUL R2, R2, 1.80143985094819840000e+16 ;  /* 0x4350000002028828 */ /* 0x000fe20000000000 */
[----:B------:R-:W-:Y:S02]  /*1040*/  @!P0 MOV R18, 0xfffffbcb ;  /* 0xfffffbcb00128802 */ /* 0x000fe40000000f00 */
[----:B------:R-:W0:Y:S07]  /*1050*/  I2F.F64.U64 R6, R6 ;  /* 0x0000000600067312 */ /* 0x000e2e0000301800 */
[----:B------:R-:W-:Y:S01]  /*1060*/  @!P0 MOV R19, R3 ;  /* 0x0000000300138202 */ /* 0x000fe20000000f00 */
[----:B------:R-:W-:-:S04]  /*1070*/  @!P0 IMAD.MOV.U32 R22, RZ, RZ, R2 ;  /* 0x000000ffff168224 */ /* 0x000fc800078e0002 */
[----:B------:R-:W-:-:S05]  /*1080*/  VIADD R23, R19, 0xffffffff ;  /* 0xffffffff13177836 */ /* 0x000fca0000000000 */
[----:B------:R-:W-:Y:S01]  /*1090*/  ISETP.GT.U32.AND P1, PT, R23, 0x7feffffe, PT ;  /* 0x7feffffe1700780c */ /* 0x000fe20003f24070 */
[----:B0-----:R-:W-:-:S12]  /*10a0*/  DFMA R4, R6, 2.2204460492503130808e-16, R4 ;  /* 0x3cb000000604782b */ /* 0x001fd80000000004 */
[----:B------:R-:W-:Y:S05]  /*10b0*/  @P1 BRA `(.L_x_26) ;  /* 0x0000000400041947 */ /* 0x000fea0003800000 */
[----:B------:R-:W-:Y:S01]  /*10c0*/  LOP3.LUT R2, R19, 0xfffff, RZ, 0xc0, !PT ;  /* 0x000fffff13027812 */ /* 0x000fe200078ec0ff */
[----:B------:R-:W-:Y:S01]  /*10d0*/  IMAD.MOV.U32 R36, RZ, RZ, RZ ;  /* 0x000000ffff247224 */ /* 0x000fe200078e00ff */
[----:B------:R-:W-:Y:S01]  /*10e0*/  MOV R6, R22 ;  /* 0x0000001600067202 */ /* 0x000fe20000000f00 */
[----:B------:R-:W-:Y:S01]  /*10f0*/  UMOV UR8, 0x3ae80f1e ;  /* 0x3ae80f1e00087882 */ /* 0x000fe20000000000 */
[----:B------:R-:W-:Y:S01]  /*1100*/  LOP3.LUT R7, R2, 0x3ff00000, RZ, 0xfc, !PT ;  /* 0x3ff0000002077812 */ /* 0x000fe200078efcff */
[----:B------:R-:W-:Y:S01]  /*1110*/  UMOV UR9, 0x3eb1380b ;  /* 0x3eb1380b00097882 */ /* 0x000fe20000000000 */
[----:B------:R-:W-:Y:S01]  /*1120*/  UMOV UR10, 0x80000000 ;  /* 0x80000000000a7882 */ /* 0x000fe20000000000 */
[----:B------:R-:W-:Y:S01]  /*1130*/  UMOV UR11, 0x43300000 ;  /* 0x43300000000b7882 */ /* 0x000fe20000000000 */
[----:B------:R-:W-:-:S13]  /*1140*/  ISETP.GE.U32.AND P0, PT, R7, 0x3ff6a09f, PT ;  /* 0x3ff6a09f0700780c */ /* 0x000fda0003f06070 */
[----:B------:R-:W-:-:S05]  /*1150*/  @P0 VIADD R3, R7, 0xfff00000 ;  /* 0xfff0000007030836 */ /* 0x000fca0000000000 */
[----:B------:R-:W-:-:S06]  /*1160*/  @P0 MOV R7, R3 ;  /* 0x0000000300070202 */ /* 0x000fcc0000000f00 */
[C---:B------:R-:W-:Y:S02]  /*1170*/  DADD R22, R6.reuse, 1 ;  /* 0x3ff0000006167429 */ /* 0x040fe40000000000 */
[----:B------:R-:W-:-:S04]  /*1180*/  DADD R6, R6, -1 ;  /* 0xbff0000006067429 */ /* 0x000fc80000000000 */
[----:B------:R-:W0:Y:S02]  /*1190*/  MUFU.RCP64H R37, R23 ;  /* 0x0000001700257308 */ /* 0x000e240000001800 */
[----:B0-----:R-:W-:-:S08]  /*11a0*/  DFMA R2, -R22, R36, 1 ;  /* 0x3ff000001602742b */ /* 0x001fd00000000124 */
[----:B------:R-:W-:-:S08]  /*11b0*/  DFMA R2, R2, R2, R2 ;  /* 0x000000020202722b */ /* 0x000fd00000000002 */
[----:B------:R-:W-:Y:S01]  /*11c0*/  DFMA R36, R36, R2, R36 ;  /* 0x000000022424722b */ /* 0x000fe20000000024 */
[----:B------:R-:W-:Y:S01]  /*11d0*/  MOV R2, 0x8b7a8b04 ;  /* 0x8b7a8b0400027802 */ /* 0x000fe20000000f00 */
[----:B------:R-:W-:-:S06]  /*11e0*/  IMAD.MOV.U32 R3, RZ, RZ, 0x3ed0ee25 ;  /* 0x3ed0ee25ff037424 */ /* 0x000fcc00078e00ff */
[----:B------:R-:W-:-:S08]  /*11f0*/  DMUL R32, R6, R36 ;  /* 0x0000002406207228 */ /* 0x000fd00000000000 */
[----:B------:R-:W-:-:S08]  /*1200*/  DFMA R32, R6, R36, R32 ;  /* 0x000000240620722b */ /* 0x000fd00000000020 */
[----:B------:R-:W-:Y:S02]  /*1210*/  DMUL R30, R32, R32 ;  /* 0x00000020201e7228 */ /* 0x000fe40000000000 */
[----:B------:R-:W-:-:S06]  /*1220*/  DADD R22, R6, -R32 ;  /* 0x0000000006167229 */ /* 0x000fcc0000000820 */
[----:B------:R-:W-:Y:S01]  /*1230*/  DFMA R2, R30, UR8, R2 ;  /* 0x000000081e027c2b */ /* 0x000fe20008000002 */
[----:B------:R-:W-:Y:S01]  /*1240*/  UMOV UR8, 0x9f02676f ;  /* 0x9f02676f00087882 */ /* 0x000fe20000000000 */
[----:B------:R-:W-:Y:S01]  /*1250*/  UMOV UR9, 0x3ef3b266 ;  /* 0x3ef3b26600097882 */ /* 0x000fe20000000000 */
[----:B------:R-:W-:-:S05]  /*1260*/  DADD R22, R22, R22 ;  /* 0x0000000016167229 */ /* 0x000fca0000000016 */
[----:B------:R-:W-:Y:S01]  /*1270*/  DFMA R28, R30, R2, UR8 ;  /* 0x000000081e1c7e2b */ /* 0x000fe20008000002 */
[----:B------:R-:W-:Y:S01]  /*1280*/  UMOV UR8, 0xa9ab0956 ;  /* 0xa9ab095600087882 */ /* 0x000fe20000000000 */
[----:B------:R-:W-:Y:S01]  /*1290*/  UMOV UR9, 0x3f1745cb ;  /* 0x3f1745cb00097882 */ /* 0x000fe20000000000 */
[----:B------:R-:W-:Y:S01]  /*12a0*/  LEA.HI R2, R19, R18, RZ, 0xc ;  /* 0x0000001213027211 */ /* 0x000fe200078f60ff */
[----:B------:R-:W-:Y:S01]  /*12b0*/  IMAD.MOV.U32 R3, RZ, RZ, 0x43300000 ;  /* 0x43300000ff037424 */ /* 0x000fe200078e00ff */
[----:B------:R-:W-:Y:S02]  /*12c0*/  DFMA R22, R6, -R32, R22 ;  /* 0x800000200616722b */ /* 0x000fe40000000016 */
[----:B------:R-:W-:Y:S01]  /*12d0*/  @P0 IADD3 R2, PT, PT, R2, 0x1, RZ ;  /* 0x0000000102020810 */ /* 0x000fe20007ffe0ff */
[----:B------:R-:W-:Y:S01]  /*12e0*/  DFMA R28, R30, R28, UR8 ;  /* 0x000000081e1c7e2b */ /* 0x000fe2000800001c */
[----:B------:R-:W-:Y:S01]  /*12f0*/  UMOV UR8, 0x2d1b5154 ;  /* 0x2d1b515400087882 */ /* 0x000fe20000000000 */
[----:B------:R-:W-:Y:S01]  /*1300*/  UMOV UR9, 0x3f3c71c7 ;  /* 0x3f3c71c700097882 */ /* 0x000fe20000000000 */
[----:B------:R-:W-:-:S02]  /*1310*/  LOP3.LUT R2, R2, 0x80000000, RZ, 0x3c, !PT ;  /* 0x8000000002027812 */ /* 0x000fc400078e3cff */
[----:B------:R-:W-:-:S03]  /*1320*/  DMUL R22, R36, R22 ;  /* 0x0000001624167228 */ /* 0x000fc60000000000 */
[----:B------:R-:W-:Y:S01]  /*1330*/  DFMA R28, R30, R28, UR8 ;  /* 0x000000081e1c7e2b */ /* 0x000fe2000800001c */
[----:B------:R-:W-:Y:S01]  /*1340*/  UMOV UR8, 0x923be72d ;  /* 0x923be72d00087882 */ /* 0x000fe20000000000 */
[----:B------:R-:W-:Y:S01]  /*1350*/  UMOV UR9, 0x3f624924 ;  /* 0x3f62492400097882 */ /* 0x000fe20000000000 */
[----:B------:R-:W-:Y:S01]  /*1360*/  DADD R2, R2, -UR10 ;  /* 0x8000000a02027e29 */ /* 0x000fe20008000000 */
[----:B------:R-:W-:Y:S01]  /*1370*/  UMOV UR10, 0xfefa39ef ;  /* 0xfefa39ef000a7882 */ /* 0x000fe20000000000 */
[----:B------:R-:W-:-:S03]  /*1380*/  UMOV UR11, 0x3fe62e42 ;  /* 0x3fe62e42000b7882 */ /* 0x000fc60000000000 */
[----:B------:R-:W-:Y:S01]  /*1390*/  DFMA R28, R30, R28, UR8 ;  /* 0x000000081e1c7e2b */ /* 0x000fe2000800001c */
[----:B------:R-:W-:Y:S01]  /*13a0*/  UMOV UR8, 0x9999a3c4 ;  /* 0x9999a3c400087882 */ /* 0x000fe20000000000 */
[----:B------:R-:W-:Y:S01]  /*13b0*/  UMOV UR9, 0x3f899999 ;  /* 0x3f89999900097882 */ /* 0x000fe20000000000 */
[----:B------:R-:W-:-:S05]  /*13c0*/  DFMA R6, R2, UR10, R32 ;  /* 0x0000000a02067c2b */ /* 0x000fca0008000020 */
[----:B------:R-:W-:Y:S01]  /*13d0*/  DFMA R28, R30, R28, UR8 ;  /* 0x000000081e1c7e2b */ /* 0x000fe2000800001c */
[----:B------:R-:W-:Y:S01]  /*13e0*/  UMOV UR8, 0x55555554 ;  /* 0x5555555400087882 */ /* 0x000fe20000000000 */
[----:B------:R-:W-:-:S06]  /*13f0*/  UMOV UR9, 0x3fb55555 ;  /* 0x3fb5555500097882 */ /* 0x000fcc0000000000 */
[----:B------:R-:W-:Y:S01]  /*1400*/  DFMA R28, R30, R28, UR8 ;  /* 0x000000081e1c7e2b */ /* 0x000fe2000800001c */
[----:B------:R-:W-:Y:S01]  /*1410*/  UMOV UR8, 0xfefa39ef ;  /* 0xfefa39ef00087882 */ /* 0x000fe20000000000 */
[----:B------:R-:W-:Y:S02]  /*1420*/  UMOV UR9, 0x3fe62e42 ;  /* 0x3fe62e4200097882 */ /* 0x000fe40000000000 */
[----:B------:R-:W-:Y:S01]  /*1430*/  DFMA R18, R2, -UR8, R6 ;  /* 0x8000000802127c2b */ /* 0x000fe20008000006 */
[----:B------:R-:W-:Y:S01]  /*1440*/  UMOV UR8, 0x3b39803f ;  /* 0x3b39803f00087882 */ /* 0x000fe20000000000 */
[----:B------:R-:W-:Y:S02]  /*1450*/  UMOV UR9, 0x3c7abc9e ;  /* 0x3c7abc9e00097882 */ /* 0x000fe40000000000 */
[----:B------:R-:W-:-:S04]  /*1460*/  DMUL R28, R30, R28 ;  /* 0x0000001c1e1c7228 */ /* 0x000fc80000000000 */
[----:B------:R-:W-:-:S04]  /*1470*/  DADD R18, -R32, R18 ;  /* 0x0000000020127229 */ /* 0x000fc80000000112 */
[----:B------:R-:W-:-:S08]  /*1480*/  DFMA R22, R32, R28, R22 ;  /* 0x0000001c2016722b */ /* 0x000fd00000000016 */
[----:B------:R-:W-:-:S08]  /*1490*/  DADD R18, R22, -R18 ;  /* 0x0000000016127229 */ /* 0x000fd00000000812 */
[----:B------:R-:W-:-:S08]  /*14a0*/  DFMA R18, R2, UR8, R18 ;  /* 0x0000000802127c2b */ /* 0x000fd00008000012 */
[----:B------:R-:W-:Y:S01]  /*14b0*/  DADD R36, R6, R18 ;  /* 0x0000000006247229 */ /* 0x000fe20000000012 */
[----:B------:R-:W-:Y:S10]  /*14c0*/  BRA `(.L_x_27) ;  /* 0x0000000000187947 */ /* 0x000ff40003800000 */
.L_x_26:
[----:B------:R-:W-:Y:S01]  /*14d0*/  MOV R6, 0x0 ;  /* 0x0000000000067802 */ /* 0x000fe20000000f00 */
[----:B------:R-:W-:Y:S01]  /*14e0*/  IMAD.MOV.U32 R7, RZ, RZ, 0x7ff00000 ;  /* 0x7ff00000ff077424 */ /* 0x000fe200078e00ff */
[----:B------:R-:W-:-:S05]  /*14f0*/  LOP3.LUT P0, RZ, R3, 0x7fffffff, RZ, 0xc0, !PT ;  /* 0x7fffffff03ff7812 */ /* 0x000fca000780c0ff */
[----:B------:R-:W-:-:S10]  /*1500*/  DFMA R6, R2, R6, +INF ;  /* 0x7ff000000206742b */ /* 0x000fd40000000006 */
[----:B------:R-:W-:Y:S02]  /*1510*/  FSEL R36, R6, RZ, P0 ;  /* 0x000000ff06247208 */ /* 0x000fe40000000000 */
[----:B------:R-:W-:-:S07]  /*1520*/  FSEL R37, R7, -QNAN , P0 ;  /* 0xfff0000007257808 */ /* 0x000fce0000000000 */
.L_x_27:
[----:B------:R-:W-:Y:S05]  /*1530*/  BSYNC.RECONVERGENT B2 ;  /* 0x0000000000027941 */ /* 0x000fea0003800200 */
.L_x_25:
[----:B------:R-:W-:Y:S01]  /*1540*/  DMUL R2, RZ, R4 ;  /* 0x00000004ff027228 */ /* 0x000fe20000000000 */
[----:B------:R-:W-:Y:S01]  /*1550*/  SHF.L.U32 R6, R5, 0x1, RZ ;  /* 0x0000000105067819 */ /* 0x000fe200000006ff */
[----:B------:R-:W-:Y:S01]  /*1560*/  UMOV UR8, 0x33145c07 ;  /* 0x33145c0700087882 */ /* 0x000fe20000000000 */
[----:B------:R-:W-:Y:S01]  /*1570*/  UMOV UR9, 0x3ca1a626 ;  /* 0x3ca1a62600097882 */ /* 0x000fe20000000000 */
[----:B------:R-:W-:Y:S01]  /*1580*/  HFMA2 R23, -RZ, RZ, 1.587890625, -1521 ;  /* 0x3e5ae5f1ff177431 */ /* 0x000fe200000001ff */
[----:B------:R-:W-:Y:S01]  /*1590*/  ISETP.GT.U32.AND P0, PT, R6, -0x79800000, PT ;  /* 0x868000000600780c */ /* 0x000fe20003f04070 */
[----:B------:R-:W-:Y:S01]  /*15a0*/  IMAD.MOV.U32 R22, RZ, RZ, 0x2cb0d246 ;  /* 0x2cb0d246ff167424 */ /* 0x000fe200078e00ff */
[----:B------:R-:W-:Y:S01]  /*15b0*/  MOV R7, 0x3e21eea7 ;  /* 0x3e21eea700077802 */ /* 0x000fe20000000f00 */
[----:B------:R-:W-:Y:S01]  /*15c0*/  IMAD.MOV.U32 R6, RZ, RZ, -0x3e107ad8 ;  /* 0xc1ef8528ff067424 */ /* 0x000fe200078e00ff */
[----:B------:R-:W-:Y:S01]  /*15d0*/  UMOV UR10, 0xf9785eba ;  /* 0xf9785eba000a7882 */ /* 0x000fe20000000000 */
[----:B------:R-:W-:Y:S01]  /*15e0*/  FSEL R33, R3, R5, P0 ;  /* 0x0000000503217208 */ /* 0x000fe20000000000 */
[----:B------:R-:W-:Y:S01]  /*15f0*/  UMOV UR11, 0x3de5db65 ;  /* 0x3de5db65000b7882 */ /* 0x000fe20000000000 */
[----:B------:R-:W-:Y:S01]  /*1600*/  FSEL R4, R2, R4, P0 ;  /* 0x0000000402047208 */ /* 0x000fe20000000000 */
[----:B------:R-:W-:Y:S01]  /*1610*/  DMUL R36, R36, -2 ;  /* 0xc000000024247828 */ /* 0x000fe20000000000 */
[----:B------:R-:W-:Y:S01]  /*1620*/  MOV R30, 0x0 ;  /* 0x00000000001e7802 */ /* 0x000fe20000000f00 */
[----:B------:R-:W-:Y:S01]  /*1630*/  VIADD R5, R33, 0x100000 ;  /* 0x0010000021057836 */ /* 0x000fe20000000000 */
[----:B------:R-:W-:Y:S01]  /*1640*/  MOV R32, R4 ;  /* 0x0000000400207202 */ /* 0x000fe20000000f00 */
[----:B------:R-:W-:Y:S01]  /*1650*/  IMAD.MOV.U32 R31, RZ, RZ, 0x3fd80000 ;  /* 0x3fd80000ff1f7424 */ /* 0x000fe200078e00ff */
[----:B------:R-:W-:Y:S01]  /*1660*/  BSSY.RECONVERGENT B2, `(.L_x_28) ;  /* 0x000004b000027945 */ /* 0x000fe20003800200 */
[----:B------:R-:W0:Y:S08]  /*1670*/  FRND.F64 R2, R4 ;  /* 0x0000000400027313 */ /* 0x000e300000301800 */
[----:B------:R-:W1:Y:S01]  /*1680*/  F2I.S64.F64 R4, R4 ;  /* 0x0000000400047311 */ /* 0x000e620000301900 */
[----:B0-----:R-:W-:-:S08]  /*1690*/  DFMA R2, R2, -0.5, R32 ;  /* 0xbfe000000202782b */ /* 0x001fd00000000020 */
[----:B------:R-:W-:Y:S01]  /*16a0*/  DMUL R18, R2, UR8 ;  /* 0x0000000802127c28 */ /* 0x000fe20008000000 */
[----:B------:R-:W-:Y:S01]  /*16b0*/  UMOV UR8, 0x54442d18 ;  /* 0x54442d1800087882 */ /* 0x000fe20000000000 */
[----:B------:R-:W-:Y:S01]  /*16c0*/  UMOV UR9, 0x400921fb ;  /* 0x400921fb00097882 */ /* 0x000fe20000000000 */
[----:B-1----:R-:W-:-:S05]  /*16d0*/  LOP3.LUT P1, RZ, R4, 0x2, RZ, 0xc0, !PT ;  /* 0x0000000204ff7812 */ /* 0x002fca000782c0ff */
[----:B------:R-:W-:Y:S01]  /*16e0*/  DFMA R18, R2, UR8, R18 ;  /* 0x0000000802127c2b */ /* 0x000fe20008000012 */
[----:B------:R-:W-:Y:S01]  /*16f0*/  UMOV UR8, 0x20fd8164 ;  /* 0x20fd816400087882 */ /* 0x000fe20000000000 */
[----:B------:R-:W-:Y:S01]  /*1700*/  UMOV UR9, 0x3da8ff83 ;  /* 0x3da8ff8300097882 */ /* 0x000fe20000000000 */
[----:B------:R-:W0:Y:S01]  /*1710*/  MUFU.RSQ64H R3, R37 ;  /* 0x0000002500037308 */ /* 0x000e220000001c00 */
[----:B------:R-:W-:-:S04]  /*1720*/  VIADD R2, R37, 0xfcb00000 ;  /* 0xfcb0000025027836 */ /* 0x000fc80000000000 */
[----:B------:R-:W-:-:S08]  /*1730*/  DMUL R28, R18, R18 ;  /* 0x00000012121c7228 */ /* 0x000fd00000000000 */
[C---:B------:R-:W-:Y:S01]  /*1740*/  DFMA R22, R28.reuse, UR10, -R22 ;  /* 0x0000000a1c167c2b */ /* 0x040fe20008000816 */
[----:B------:R-:W-:Y:S01]  /*1750*/  UMOV UR10, 0x69ace392 ;  /* 0x69ace392000a7882 */ /* 0x000fe20000000000 */
[----:B------:R-:W-:Y:S01]  /*1760*/  DFMA R6, R28, -UR8, R6 ;  /* 0x800000081c067c2b */ /* 0x000fe20008000006 */
[----:B------:R-:W-:Y:S01]  /*1770*/  UMOV UR11, 0x3ec71de3 ;  /* 0x3ec71de3000b7882 */ /* 0x000fe20000000000 */
[----:B------:R-:W-:Y:S01]  /*1780*/  UMOV UR8, 0x8e06e6d9 ;  /* 0x8e06e6d900087882 */ /* 0x000fe20000000000 */
[----:B------:R-:W-:Y:S01]  /*1790*/  UMOV UR9, 0x3e927e4f ;  /* 0x3e927e4f00097882 */ /* 0x000fe20000000000 */
[----:B0-----:R-:W-:Y:S02]  /*17a0*/  DMUL R38, R2, R2 ;  /* 0x0000000202267228 */ /* 0x001fe40000000000 */
[C---:B------:R-:W-:Y:S01]  /*17b0*/  DFMA R22, R28.reuse, R22, UR10 ;  /* 0x0000000a1c167e2b */ /* 0x040fe20008000016 */
[----:B------:R-:W-:Y:S01]  /*17c0*/  UMOV UR10, 0x19db62a1 ;  /* 0x19db62a1000a7882 */ /* 0x000fe20000000000 */
[----:B------:R-:W-:Y:S01]  /*17d0*/  DFMA R6, R28, R6, -UR8 ;  /* 0x800000081c067e2b */ /* 0x000fe20008000006 */
[----:B------:R-:W-:Y:S01]  /*17e0*/  UMOV UR11, 0x3f2a01a0 ;  /* 0x3f2a01a0000b7882 */ /* 0x000fe20000000000 */
[----:B------:R-:W-:Y:S01]  /*17f0*/  UMOV UR8, 0x19ddbce9 ;  /* 0x19ddbce900087882 */ /* 0x000fe20000000000 */
[----:B------:R-:W-:Y:S01]  /*1800*/  UMOV UR9, 0x3efa01a0 ;  /* 0x3efa01a000097882 */ /* 0x000fe20000000000 */
[----:B------:R-:W-:-:S02]  /*1810*/  DFMA R38, R36, -R38, 1 ;  /* 0x3ff000002426742b */ /* 0x000fc40000000826 */
[C---:B------:R-:W-:Y:S01]  /*1820*/  DFMA R22, R28.reuse, R22, -UR10 ;  /* 0x8000000a1c167e2b */ /* 0x040fe20008000016 */
[----:B------:R-:W-:Y:S01]  /*1830*/  UMOV UR10, 0x11110818 ;  /* 0x11110818000a7882 */ /* 0x000fe20000000000 */
[----:B------:R-:W-:Y:S01]  /*1840*/  DFMA R6, R28, R6, UR8 ;  /* 0x000000081c067e2b */ /* 0x000fe20008000006 */
[----:B------:R-:W-:Y:S01]  /*1850*/  UMOV UR11, 0x3f811111 ;  /* 0x3f811111000b7882 */ /* 0x000fe20000000000 */
[----:B------:R-:W-:Y:S01]  /*1860*/  UMOV UR8, 0x16c15d47 ;  /* 0x16c15d4700087882 */ /* 0x000fe20000000000 */
[----:B------:R-:W-:Y:S01]  /*1870*/  UMOV UR9, 0x3f56c16c ;  /* 0x3f56c16c00097882 */ /* 0x000fe20000000000 */
[----:B------:R-:W-:Y:S02]  /*1880*/  DFMA R30, R38, R30, 0.5 ;  /* 0x3fe00000261e742b */ /* 0x000fe4000000001e */
[C---:B------:R-:W-:Y:S01]  /*1890*/  DFMA R22, R28.reuse, R22, UR10 ;  /* 0x0000000a1c167e2b */ /* 0x040fe20008000016 */
[----:B------:R-:W-:Y:S01]  /*18a0*/  UMOV UR10, 0x55555554 ;  /* 0x55555554000a7882 */ /* 0x000fe20000000000 */
[----:B------:R-:W-:Y:S01]  /*18b0*/  DFMA R6, R28, R6, -UR8 ;  /* 0x800000081c067e2b */ /* 0x000fe20008000006 */
[----:B------:R-:W-:Y:S01]  /*18c0*/  UMOV UR11, 0x3fc55555 ;  /* 0x3fc55555000b7882 */ /* 0x000fe20000000000 */
[----:B------:R-:W-:Y:S01]  /*18d0*/  UMOV UR8, 0x55555551 ;  /* 0x5555555100087882 */ /* 0x000fe20000000000 */
[----:B------:R-:W-:Y:S01]  /*18e0*/  UMOV UR9, 0x3fa55555 ;  /* 0x3fa5555500097882 */ /* 0x000fe20000000000 */
[----:B------:R-:W-:-:S02]  /*18f0*/  DMUL R38, R2, R38 ;  /* 0x0000002602267228 */ /* 0x000fc40000000000 */
[C---:B------:R-:W-:Y:S02]  /*1900*/  DFMA R22, R28.reuse, R22, -UR10 ;  /* 0x8000000a1c167e2b */ /* 0x040fe40008000016 */
[----:B------:R-:W-:-:S04]  /*1910*/  DFMA R6, R28, R6, UR8 ;  /* 0x000000081c067e2b */ /* 0x000fc80008000006 */
[----:B------:R-:W-:Y:S02]  /*1920*/  DFMA R38, R30, R38, R2 ;  /* 0x000000261e26722b */ /* 0x000fe40000000002 */
[C---:B------:R-:W-:Y:S02]  /*1930*/  DFMA R22, R28.reuse, R22, RZ ;  /* 0x000000161c16722b */ /* 0x040fe400000000ff */
[----:B------:R-:W-:-:S06]  /*1940*/  DFMA R6, R28, R6, -0.5 ;  /* 0xbfe000001c06742b */ /* 0x000fcc0000000006 */
[----:B------:R-:W-:Y:S01]  /*1950*/  DFMA R22, R18, R22, R18 ;  /* 0x000000161216722b */ /* 0x000fe20000000012 */
[----:B------:R-:W-:Y:S01]  /*1960*/  IADD3 R5, PT, PT, R39, -0x100000, RZ ;  /* 0xfff0000027057810 */ /* 0x000fe20007ffe0ff */
[----:B------:R-:W-:Y:S01]  /*1970*/  DFMA R6, R28, R6, 1 ;  /* 0x3ff000001c06742b */ /* 0x000fe20000000006 */
[----:B------:R-:W-:Y:S01]  /*1980*/  LOP3.LUT R18, R4, 0x1, RZ, 0xc0, !PT ;  /* 0x0000000104127812 */ /* 0x000fe200078ec0ff */
[----:B------:R-:W-:Y:S01]  /*1990*/  DMUL R28, R36, R38 ;  /* 0x00000026241c7228 */ /* 0x000fe20000000000 */
[----:B------:R-:W-:Y:S02]  /*19a0*/  IMAD.MOV.U32 R4, RZ, RZ, R38 ;  /* 0x000000ffff047224 */ /* 0x000fe400078e0026 */
[----:B------:R-:W-:-:S03]  /*19b0*/  ISETP.NE.U32.AND P0, PT, R18, 0x1, PT ;  /* 0x000000011200780c */ /* 0x000fc60003f05070 */
[----:B------:R-:W-:Y:S02]  /*19c0*/  LOP3.LUT R41, R23, 0x80000000, RZ, 0x3c, !PT ;  /* 0x8000000017297812 */ /* 0x000fe400078e3cff */
[----:B------:R-:W-:Y:S01]  /*19d0*/  ISETP.NE.U32.AND.EX P0, PT, RZ, RZ, PT, P0 ;  /* 0x000000ffff00720c */ /* 0x000fe20003f05100 */
[----:B------:R-:W-:-:S03]  /*19e0*/  DFMA R30, R28, -R28, R36 ;  /* 0x8000001c1c1e722b */ /* 0x000fc60000000024 */
[----:B------:R-:W-:Y:S02]  /*19f0*/  FSEL R18, R6, R22, !P0 ;  /* 0x0000001606127208 */ /* 0x000fe40004000000 */
[----:B------:R-:W-:Y:S02]  /*1a00*/  FSEL R19, R7, R23, !P0 ;  /* 0x0000001707137208 */ /* 0x000fe40004000000 */
[----:B------:R-:W-:Y:S02]  /*1a10*/  FSEL R22, R22, R6, !P0 ;  /* 0x0000000616167208 */ /* 0x000fe40004000000 */
[----:B------:R-:W-:Y:S01]  /*1a20*/  FSEL R23, R41, R7, !P0 ;  /* 0x0000000729177208 */ /* 0x000fe20004000000 */
[----:B------:R-:W-:Y:S01]  /*1a30*/  DFMA R6, R30, R4, R28 ;  /* 0x000000041e06722b */ /* 0x000fe2000000001c */
[----:B------:R-:W-:Y:S02]  /*1a40*/  ISETP.GE.U32.AND P0, PT, R2, 0x7ca00000, PT ;  /* 0x7ca000000200780c */ /* 0x000fe40003f06070 */
[----:B------:R-:W-:-:S02]  /*1a50*/  @P1 LOP3.LUT R47, R23, 0x80000000, RZ, 0x3c, !PT ;  /* 0x80000000172f1812 */ /* 0x000fc400078e3cff */
[----:B------:R-:W-:-:S03]  /*1a60*/  @P1 LOP3.LUT R41, R19, 0x80000000, RZ, 0x3c, !PT ;  /* 0x8000000013291812 */ /* 0x000fc600078e3cff */
[----:B------:R-:W-:Y:S01]  /*1a70*/  @P1 IMAD.MOV.U32 R23, RZ, RZ, R47 ;  /* 0x000000ffff171224 */ /* 0x000fe200078e002f */
[----:B------:R-:W-:-:S05]  /*1a80*/  @P1 MOV R19, R41 ;  /* 0x0000002900131202 */ /* 0x000fca0000000f00 */
[----:B------:R-:W-:Y:S05]  /*1a90*/  @!P0 BRA `(.L_x_29) ;  /* 0x00000000001c8947 */ /* 0x000fea0003800000 */
[----:B------:R-:W-:Y:S01]  /*1aa0*/  IMAD.MOV.U32 R3, RZ, RZ, R37 ;  /* 0x000000ffff037224 */ /* 0x000fe200078e0025 */
[----:B------:R-:W-:Y:S01]  /*1ab0*/  MOV R6, R38 ;  /* 0x0000002600067202 */ /* 0x000fe20000000f00 */
[----:B------:R-:W-:Y:S01]  /*1ac0*/  IMAD.MOV.U32 R7, RZ, RZ, R31 ;  /* 0x000000ffff077224 */ /* 0x000fe200078e001f */
[----:B------:R-:W-:Y:S02]  /*1ad0*/  MOV R4, R30 ;  /* 0x0000001e00047202 */ /* 0x000fe40000000f00 */
[----:B------:R-:W-:Y:S02]  /*1ae0*/  MOV R37, R5 ;  /* 0x0000000500257202 */ /* 0x000fe40000000f00 */
[----:B------:R-:W-:-:S07]  /*1af0*/  MOV R34, 0x1b10 ;  /* 0x00001b1000227802 */ /* 0x000fce0000000f00 */
[----:B------:R-:W-:Y:S05]  /*1b00*/  CALL.REL.NOINC `($__internal_1_$__cuda_sm20_dsqrt_rn_f64_mediumpath_v1) ;  /* 0x0000003400407944 */ /* 0x000fea0003c00000 */
.L_x_29:
[----:B------:R-:W-:Y:S05]  /*1b10*/  BSYNC.RECONVERGENT B2 ;  /* 0x0000000000027941 */ /* 0x000fea0003800200 */
.L_x_28:
[----:B------:R-:W0:Y:S01]  /*1b20*/  FRND.F64.TRUNC R4, R32 ;  /* 0x0000002000047313 */ /* 0x000e22000030d800 */
[----:B------:R-:W-:Y:S02]  /*1b30*/  DMUL R2, RZ, R32 ;  /* 0x00000020ff027228 */ /* 0x000fe40000000000 */
[----:B------:R-:W-:Y:S02]  /*1b40*/  DADD R22, RZ, R22 ;  /* 0x00000000ff167229 */ /* 0x000fe40000000016 */
[----:B0-----:R-:W-:-:S06]  /*1b50*/  DSETP.NEU.AND P0, PT, R32, R4, PT ;  /* 0x000000042000722a */ /* 0x001fcc0003f0d000 */
[----:B------:R-:W-:Y:S02]  /*1b60*/  FSEL R30, R2, R18, !P0 ;  /* 0x00000012021e7208 */ /* 0x000fe40004000000 */
[----:B------:R-:W-:Y:S01]  /*1b70*/  FSEL R31, R3, R19, !P0 ;  /* 0x00000013031f7208 */ /* 0x000fe20004000000 */
[----:B------:R-:W-:Y:S01]  /*1b80*/  DMUL R18, R22, R6 ;  /* 0x0000000616127228 */ /* 0x000fe20000000000 */
[----:B------:R-:W-:Y:S01]  /*1b90*/  MOV R22, R27 ;  /* 0x0000001b00167202 */ /* 0x000fe20000000f00 */
[----:B------:R-:W-:Y:S02]  /*1ba0*/  HFMA2 R27, -RZ, RZ, 0, 5.9604644775390625e-08 ;  /* 0x00000001ff1b7431 */ /* 0x000fe400000001ff */
[----:B------:R-:W-:Y:S01]  /*1bb0*/  IMAD.MOV.U32 R23, RZ, RZ, R21 ;  /* 0x000000ffff177224 */ /* 0x000fe200078e0015 */
[----:B------:R-:W-:Y:S01]  /*1bc0*/  DMUL R30, R6, R30 ;  /* 0x0000001e061e7228 */ /* 0x000fe20000000000 */
[----:B------:R-:W-:-:S10]  /*1bd0*/  IMAD.MOV.U32 R21, RZ, RZ, R25 ;  /* 0x000000ffff157224 */ /* 0x000fd400078e0019 */
.L_x_24:
[----:B------:R-:W-:Y:S05]  /*1be0*/  BSYNC.RECONVERGENT B1 ;  /* 0x0000000000017941 */ /* 0x000fea0003800200 */
.L_x_23:
[----:B------:R-:W0:Y:S01]  /*1bf0*/  F2F.F64.F32 R32, R8 ;  /* 0x0000000800207310 */ /* 0x000e220000201800 */
[----:B------:R-:W-:Y:S01]  /*1c00*/  MOV R6, 0x0 ;  /* 0x0000000000067802 */ /* 0x000fe20000000f00 */
[----:B------:R-:W-:Y:S01]  /*1c10*/  IMAD.MOV.U32 R7, RZ, RZ, 0x3fd80000 ;  /* 0x3fd80000ff077424 */ /* 0x000fe200078e00ff */
[----:B------:R-:W-:Y:S05]  /*1c20*/  BSSY.RECONVERGENT B1, `(.L_x_30) ;  /* 0x0000016000017945 */ /* 0x000fea0003800200 */
[----:B0-----:R-:W0:Y:S01]  /*1c30*/  MUFU.RSQ64H R3, R33 ;  /* 0x0000002100037308 */ /* 0x001e220000001c00 */
[----:B------:R-:W-:-:S05]  /*1c40*/  VIADD R2, R33, 0xfcb00000 ;  /* 0xfcb0000021027836 */ /* 0x000fca0000000000 */
[----:B------:R-:W-:Y:S01]  /*1c50*/  ISETP.GE.U32.AND P0, PT, R2, 0x7ca00000, PT ;  /* 0x7ca000000200780c */ /* 0x000fe20003f06070 */
[----:B0-----:R-:W-:-:S08]  /*1c60*/  DMUL R4, R2, R2 ;  /* 0x0000000202047228 */ /* 0x001fd00000000000 */
[----:B------:R-:W-:-:S08]  /*1c70*/  DFMA R4, R32, -R4, 1 ;  /* 0x3ff000002004742b */ /* 0x000fd00000000804 */
[----:B------:R-:W-:Y:S02]  /*1c80*/  DFMA R6, R4, R6, 0.5 ;  /* 0x3fe000000406742b */ /* 0x000fe40000000006 */
[----:B------:R-:W-:-:S08]  /*1c90*/  DMUL R4, R2, R4 ;  /* 0x0000000402047228 */ /* 0x000fd00000000000 */
[----:B------:R-:W-:-:S08]  /*1ca0*/  DFMA R6, R6, R4, R2 ;  /* 0x000000040606722b */ /* 0x000fd00000000002 */
[----:B------:R-:W-:Y:S02]  /*1cb0*/  DMUL R28, R32, R6 ;  /* 0x00000006201c7228 */ /* 0x000fe40000000000 */
[----:B------:R-:W-:Y:S01]  /*1cc0*/  IADD3 R37, PT, PT, R7, -0x100000, RZ ;  /* 0xfff0000007257810 */ /* 0x000fe20007ffe0ff */
[----:B------:R-:W-:-:S05]  /*1cd0*/  IMAD.MOV.U32 R36, RZ, RZ, R6 ;  /* 0x000000ffff247224 */ /* 0x000fca00078e0006 */
[----:B------:R-:W-:-:S08]  /*1ce0*/  DFMA R4, R28, -R28, R32 ;  /* 0x8000001c1c04722b */ /* 0x000fd00000000020 */
[----:B------:R-:W-:Y:S01]  /*1cf0*/  DFMA R38, R4, R36, R28 ;  /* 0x000000240426722b */ /* 0x000fe2000000001c */
[----:B------:R-:W-:Y:S10]  /*1d00*/  @!P0 BRA `(.L_x_31) ;  /* 0x00000000001c8947 */ /* 0x000ff40003800000 */
[----:B------:R-:W-:Y:S01]  /*1d10*/  MOV R7, R5 ;  /* 0x0000000500077202 */ /* 0x000fe20000000f00 */
[----:B------:R-:W-:Y:S01]  /*1d20*/  IMAD.MOV.U32 R36, RZ, RZ, R32 ;  /* 0x000000ffff247224 */ /* 0x000fe200078e0020 */
[----:B------:R-:W-:Y:S02]  /*1d30*/  MOV R3, R33 ;  /* 0x0000002100037202 */ /* 0x000fe40000000f00 */
[----:B------:R-:W-:-:S07]  /*1d40*/  MOV R34, 0x1d60 ;  /* 0x00001d6000227802 */ /* 0x000fce0000000f00 */
[----:B------:R-:W-:Y:S05]  /*1d50*/  CALL.REL.NOINC `($__internal_1_$__cuda_sm20_dsqrt_rn_f64_mediumpath_v1) ;  /* 0x0000003000ac7944 */ /* 0x000fea0003c00000 */
[----:B------:R-:W-:Y:S01]  /*1d60*/  IMAD.MOV.U32 R38, RZ, RZ, R6 ;  /* 0x000000ffff267224 */ /* 0x000fe200078e0006 */
[----:B------:R-:W-:-:S07]  /*1d70*/  MOV R39, R7 ;  /* 0x0000000700277202 */ /* 0x000fce0000000f00 */
.L_x_31:
[----:B------:R-:W-:Y:S05]  /*1d80*/  BSYNC.RECONVERGENT B1 ;  /* 0x0000000000017941 */ /* 0x000fea0003800200 */
.L_x_30:
[----:B------:R-:W-:-:S08]  /*1d90*/  DFMA R38, R38, R30, R32 ;  /* 0x0000001e2626722b */ /* 0x000fd00000000020 */
[----:B------:R-:W-:-:S06]  /*1da0*/  DADD R38, R38, 0.5 ;  /* 0x3fe0000026267429 */ /* 0x000fcc0000000000 */
[----:B------:R1:W2:Y:S01]  /*1db0*/  F2I.U32.F64.TRUNC R2, R38 ;  /* 0x0000002600027311 */ /* 0x0002a2000030d000 */
[----:B------:R-:W-:Y:S05]  /*1dc0*/  BRA `(.L_x_21) ;  /* 0x0000000c00a07947 */ /* 0x000fea0003800000 */
.L_x_22:
[----:B------:R-:W0:Y:S01]  /*1dd0*/  MUFU.LG2 R28, R8 ;  /* 0x00000008001c7308 */ /* 0x000e220000000c00 */
[C---:B------:R-:W-:Y:S01]  /*1de0*/  FADD R4, R8.reuse, -0.12400979548692703247 ;  /* 0xbdfdf8d908047421 */ /* 0x040fe20000000000 */
[----:B------:R-:W-:Y:S01]  /*1df0*/  FADD R29, R8, -1.9738116264343261719 ;  /* 0xbffca5dc081d7421 */ /* 0x000fe20000000000 */
[----:B------:R-:W-:Y:S01]  /*1e00*/  IMAD.MOV.U32 R7, RZ, RZ, 0x3fb75b84 ;  /* 0x3fb75b84ff077424 */ /* 0x000fe200078e00ff */
[----:B------:R-:W-:Y:S01]  /*1e10*/  UMOV UR8, 0xfefa39ef ;  /* 0xfefa39ef00087882 */ /* 0x000fe20000000000 */
[----:B------:R-:W-:Y:S01]  /*1e20*/  UMOV UR9, 0x3fe62e42 ;  /* 0x3fe62e4200097882 */ /* 0x000fe20000000000 */
[----:B------:R-:W-:Y:S01]  /*1e30*/  MOV R30, 0x3e5807d3 ;  /* 0x3e5807d3001e7802 */ /* 0x000fe20000000f00 */
[----:B------:R-:W-:Y:S01]  /*1e40*/  BSSY.RECONVERGENT B1, `(.L_x_32) ;  /* 0x00000dd000017945 */ /* 0x000fe20003800200 */
[----:B------:R-:W1:Y:S08]  /*1e50*/  MUFU.RSQ R4, R4 ;  /* 0x0000000400047308 */ /* 0x000e700000001400 */
[----:B------:R-:W2:Y:S08]  /*1e60*/  MUFU.RSQ R29, R29 ;  /* 0x0000001d001d7308 */ /* 0x000eb00000001400 */
[----:B0-----:R-:W0:Y:S01]  /*1e70*/  F2F.F64.F32 R2, R28 ;  /* 0x0000001c00027310 */ /* 0x001e220000201800 */
[----:B-1----:R-:W-:-:S07]  /*1e80*/  FFMA R7, R4, R7, 0.00025361074949614703655 ;  /* 0x3984f70f04077423 */ /* 0x002fce0000000007 */
[----:B------:R1:W3:Y:S01]  /*1e90*/  MUFU.RCP R6, R7 ;  /* 0x0000000700067308 */ /* 0x0002e20000001000 */
[----:B--2---:R-:W-:Y:S01]  /*1ea0*/  FFMA R4, R29, R30, 0.94201731681823730469 ;  /* 0x3f71280c1d047423 */ /* 0x004fe2000000001e */
[----:B0-----:R-:W-:-:S06]  /*1eb0*/  DMUL R2, R2, UR8 ;  /* 0x0000000802027c28 */ /* 0x001fcc0008000000 */
[----:B------:R1:W0:Y:S05]  /*1ec0*/  F2F.F32.F64 R5, R2 ;  /* 0x0000000200057310 */ /* 0x00022a0000301000 */
.L_x_41:
[----:B-1---5:R-:W-:Y:S01]  /*1ed0*/  SHF.R.U32.HI R2, RZ, 0x2, R21 ;  /* 0x00000002ff027819 */ /* 0x022fe20000011615 */
[----:B------:R-:W-:Y:S01]  /*1ee0*/  IMAD.SHL.U32 R28, R25, 0x10, RZ ;  /* 0x00000010191c7824 */ /* 0x000fe200078e00ff */
[----:B------:R-:W-:Y:S01]  /*1ef0*/  UMOV UR8, 0xfefa39ef ;  /* 0xfefa39ef00087882 */ /* 0x000fe20000000000 */
[----:B------:R-:W-:Y:S01]  /*1f00*/  UMOV UR9, 0x3fe62e42 ;  /* 0x3fe62e4200097882 */ /* 0x000fe20000000000 */
[----:B------:R-:W-:Y:S01]  /*1f10*/  LOP3.LUT R2, R2, R21, RZ, 0x3c, !PT ;  /* 0x0000001502027212 */ /* 0x000fe200078e3cff */
[----:B------:R-:W-:Y:S03]  /*1f20*/  BSSY.RECONVERGENT B2, `(.L_x_33) ;  /* 0x00000b8000027945 */ /* 0x000fe60003800200 */
[----:B------:R-:W-:-:S04]  /*1f30*/  SHF.L.U32 R3, R2, 0x1, RZ ;  /* 0x0000000102037819 */ /* 0x000fc800000006ff */
[----:B------:R-:W-:Y:S01]  /*1f40*/  LOP3.LUT R21, R25, R28, R3, 0x96, !PT ;  /* 0x0000001c19157212 */ /* 0x000fe200078e9603 */
[----:B------:R-:W-:-:S03]  /*1f50*/  IMAD.MOV.U32 R3, RZ, RZ, R24 ;  /* 0x000000ffff037224 */ /* 0x000fc600078e0018 */
[----:B------:R-:W-:Y:S02]  /*1f60*/  LOP3.LUT R24, R21, R2, RZ, 0x3c, !PT ;  /* 0x0000000215187212 */ /* 0x000fe400078e3cff */
[----:B------:R-:W-:Y:S02]  /*1f70*/  MOV R21, 0x2f800000 ;  /* 0x2f80000000157802 */ /* 0x000fe40000000f00 */
[C---:B------:R-:W-:Y:S01]  /*1f80*/  IADD3 R2, PT, PT, R20.reuse, 0x587c5, R24 ;  /* 0x000587c514027810 */ /* 0x040fe20007ffe018 */
[----:B------:R-:W-:-:S03]  /*1f90*/  VIADD R20, R20, 0xb0f8a ;  /* 0x000b0f8a14147836 */ /* 0x000fc60000000000 */
[----:B------:R-:W-:-:S05]  /*1fa0*/  I2FP.F32.U32 R2, R2 ;  /* 0x0000000200027245 */ /* 0x000fca0000201000 */
[----:B------:R-:W-:-:S06]  /*1fb0*/  FFMA R21, R2, R21, 1.1641532182693481445e-10 ;  /* 0x2f00000002157423 */ /* 0x000fcc0000000015 */
[----:B------:R-:W1:Y:S02]  /*1fc0*/  MUFU.RSQ R21, R21 ;  /* 0x0000001500157308 */ /* 0x000e640000001400 */
[----:B-1----:R-:W-:-:S06]  /*1fd0*/  FADD R30, R21, -1 ;  /* 0xbf800000151e7421 */ /* 0x002fcc0000000000 */
[----:B------:R-:W1:Y:S08]  /*1fe0*/  MUFU.LG2 R28, R30 ;  /* 0x0000001e001c7308 */ /* 0x000e700000000c00 */
[----:B-1----:R-:W1:Y:S02]  /*1ff0*/  F2F.F64.F32 R28, R28 ;  /* 0x0000001c001c7310 */ /* 0x002e640000201800 */
[----:B-1----:R-:W-:Y:S01]  /*2000*/  DMUL R32, R28, UR8 ;  /* 0x000000081c207c28 */ /* 0x002fe20008000000 */
[----:B------:R-:W-:Y:S01]  /*2010*/  UMOV UR8, 0x652b82fe ;  /* 0x652b82fe00087882 */ /* 0x000fe20000000000 */
[----:B------:R-:W-:-:S08]  /*2020*/  UMOV UR9, 0x3ff71547 ;  /* 0x3ff7154700097882 */ /* 0x000fd00000000000 */
[----:B------:R-:W1:Y:S02]  /*2030*/  F2F.F32.F64 R33, R32 ;  /* 0x0000002000217310 */ /* 0x000e640000301000 */
[----:B-1----:R-:W-:-:S04]  /*2040*/  FADD R29, R4, R33 ;  /* 0x00000021041d7221 */ /* 0x002fc80000000000 */
[----:B---3--:R-:W-:-:S04]  /*2050*/  FFMA R2, -R6, R29, R8 ;  /* 0x0000001d06027223 */ /* 0x008fc80000000108 */
[----:B------:R-:W1:Y:S02]  /*2060*/  FRND.FLOOR R47, R2 ;  /* 0x00000002002f7307 */ /* 0x000e640000205000 */
[C---:B-1----:R-:W-:Y:S01]  /*2070*/  FADD R35, R47.reuse, 1 ;  /* 0x3f8000002f237421 */ /* 0x042fe20000000000 */
[----:B------:R-:W-:-:S03]  /*2080*/  FADD R29, -R47, R8 ;  /* 0x000000082f1d7221 */ /* 0x000fc60000000100 */
[----:B------:R-:W-:Y:S01]  /*2090*/  FADD R21, -R35, R8 ;  /* 0x0000000823157221 */ /* 0x000fe20000000100 */
[C-C-:B------:R-:W-:Y:S01]  /*20a0*/  FFMA R34, R7.reuse, R29, -R4.reuse ;  /* 0x0000001d07227223 */ /* 0x140fe20000000804 */
[----:B------:R-:W1:Y:S02]  /*20b0*/  F2I.TRUNC.NTZ R35, R35 ;  /* 0x0000002300237305 */ /* 0x000e64000020f100 */
[----:B------:R-:W-:-:S06]  /*20c0*/  FFMA R21, R7, R21, -R4 ;  /* 0x0000001507157223 */ /* 0x000fcc0000000804 */
[----:B------:R-:W2:Y:S01]  /*20d0*/  F2F.F64.F32 R28, R34 ;  /* 0x00000022001c7310 */ /* 0x000ea20000201800 */
[----:B-1----:R-:W-:-:S07]  /*20e0*/  ISETP.GE.AND P0, PT, R35, 0x9, PT ;  /* 0x000000092300780c */ /* 0x002fce0003f06270 */
[----:B------:R1:W3:Y:S01]  /*20f0*/  F2F.F64.F32 R30, R21 ;  /* 0x00000015001e7310 */ /* 0x0002e20000201800 */
[----:B--2---:R-:W-:Y:S01]  /*2100*/  DMUL R28, R28, UR8 ;  /* 0x000000081c1c7c28 */ /* 0x004fe20008000000 */
[----:B-1----:R-:W-:-:S04]  /*2110*/  SHF.R.U32.HI R21, RZ, 0x2, R22 ;  /* 0x00000002ff157819 */ /* 0x002fc80000011616 */
[----:B------:R-:W-:Y:S02]  /*2120*/  LOP3.LUT R21, R21, R22, RZ, 0x3c, !PT ;  /* 0x0000001615157212 */ /* 0x000fe400078e3cff */
[----:B------:R-:W-:Y:S01]  /*2130*/  SHF.L.U32 R22, R24, 0x4, RZ ;  /* 0x0000000418167819 */ /* 0x000fe200000006ff */
[----:B---3--:R-:W-:Y:S02]  /*2140*/  DMUL R30, R30, UR8 ;  /* 0x000000081e1e7c28 */ /* 0x008fe40008000000 */
[----:B------:R1:W2:Y:S08]  /*2150*/  F2F.F32.F64 R28, R28 ;  /* 0x0000001c001c7310 */ /* 0x0002b00000301000 */
[----:B------:R-:W3:Y:S01]  /*2160*/  F2F.F32.F64 R30, R30 ;  /* 0x0000001e001e7310 */ /* 0x000ee20000301000 */
[----:B-1----:R-:W-:-:S07]  /*2170*/  I2FP.F32.S32 R29, R35 ;  /* 0x00000023001d7245 */ /* 0x002fce0000201400 */
[----:B--2---:R1:W2:Y:S08]  /*2180*/  MUFU.EX2 R33, R28 ;  /* 0x0000001c00217308 */ /* 0x0042b00000000800 */
[----:B---3--:R3:W4:Y:S01]  /*2190*/  MUFU.EX2 R32, R30 ;  /* 0x0000001e00207308 */ /* 0x0087220000000800 */
[----:B-1----:R-:W-:-:S05]  /*21a0*/  IMAD.SHL.U32 R28, R21, 0x2, RZ ;  /* 0x00000002151c7824 */ /* 0x002fca00078e00ff */
[----:B------:R-:W-:Y:S02]  /*21b0*/  LOP3.LUT R21, R21, R28, R22, 0x96, !PT ;  /* 0x0000001c15157212 */ /* 0x000fe400078e9616 */
[----:B------:R-:W1:Y:S01]  /*21c0*/  F2F.F64.F32 R28, |R29| ;  /* 0x4000001d001c7310 */ /* 0x000e620000201800 */
[----:B--2---:R-:W-:Y:S01]  /*21d0*/  FADD R33, R33, 1 ;  /* 0x3f80000021217421 */ /* 0x004fe20000000000 */
[----:B---3--:R-:W-:Y:S01]  /*21e0*/  LOP3.LUT R30, R21, R24, RZ, 0x3c, !PT ;  /* 0x00000018151e7212 */ /* 0x008fe200078e3cff */
[----:B------:R-:W-:Y:S01]  /*21f0*/  IMAD.MOV.U32 R21, RZ, RZ, R23 ;  /* 0x000000ffff157224 */ /* 0x000fe200078e0017 */
[----:B------:R-:W-:Y:S01]  /*2200*/  MOV R23, R25 ;  /* 0x0000001900177202 */ /* 0x000fe20000000f00 */
[----:B------:R-:W-:Y:S01]  /*2210*/  FMUL R33, R33, R33 ;  /* 0x0000002121217220 */ /* 0x000fe20000400000 */
[----:B------:R-:W-:Y:S01]  /*2220*/  MOV R25, R30 ;  /* 0x0000001e00197202 */ /* 0x000fe20000000f00 */
[----:B----4-:R-:W-:-:S04]  /*2230*/  FADD R32, R32, 1 ;  /* 0x3f80000020207421 */ /* 0x010fc80000000000 */
[----:B------:R-:W-:Y:S01]  /*2240*/  MUFU.RCP R33, R33 ;  /* 0x0000002100217308 */ /* 0x000fe20000001000 */
[----:B------:R-:W-:-:S07]  /*2250*/  FMUL R32, R32, R32 ;  /* 0x0000002020207220 */ /* 0x000fce0000400000 */
[----:B------:R-:W2:Y:S02]  /*2260*/  MUFU.RCP R32, R32 ;  /* 0x0000002000207308 */ /* 0x000ea40000001000 */
[----:B--2---:R-:W-:Y:S01]  /*2270*/  FADD R22, R32, -R33 ;  /* 0x8000002120167221 */ /* 0x004fe20000000000 */
[----:B-1----:R-:W-:Y:S06]  /*2280*/  @!P0 BRA `(.L_x_34) ;  /* 0x0000000400f48947 */ /* 0x002fec0003800000 */
[----:B------:R-:W1:Y:S01]  /*2290*/  MUFU.RCP64H R33, R29 ;  /* 0x0000001d00217308 */ /* 0x000e620000001800 */
[----:B------:R-:W-:Y:S01]  /*22a0*/  VIADD R32, R29, 0x300402 ;  /* 0x003004021d207836 */ /* 0x000fe20000000000 */
[----:B------:R-:W-:Y:S04]  /*22b0*/  BSSY.RECONVERGENT B3, `(.L_x_35) ;  /* 0x000000c000037945 */ /* 0x000fe80003800200 */
[----:B------:R-:W-:Y:S01]  /*22c0*/  FSETP.GEU.AND P0, PT, |R32|, 5.8789094863358348022e-39, PT ;  /* 0x004004022000780b */ /* 0x000fe20003f0e200 */
[----:B-1----:R-:W-:-:S08]  /*22d0*/  DFMA R30, -R28, R32, 1 ;  /* 0x3ff000001c1e742b */ /* 0x002fd00000000120 */
[----:B------:R-:W-:-:S08]  /*22e0*/  DFMA R30, R30, R30, R30 ;  /* 0x0000001e1e1e722b */ /* 0x000fd0000000001e */
[----:B------:R-:W-:-:S08]  /*22f0*/  DFMA R30, R32, R30, R32 ;  /* 0x0000001e201e722b */ /* 0x000fd00000000020 */
[----:B------:R-:W-:-:S08]  /*2300*/  DFMA R34, -R28, R30, 1 ;  /* 0x3ff000001c22742b */ /* 0x000fd0000000011e */
[----:B------:R-:W-:Y:S01]  /*2310*/  DFMA R34, R30, R34, R30 ;  /* 0x000000221e22722b */ /* 0x000fe2000000001e */
[----:B------:R-:W-:Y:S10]  /*2320*/  @P0 BRA `(.L_x_36) ;  /* 0x0000000000100947 */ /* 0x000ff40003800000 */
[----:B------:R-:W-:Y:S02]  /*2330*/  LOP3.LUT R30, R29, 0x7fffffff, RZ, 0xc0, !PT ;  /* 0x7fffffff1d1e7812 */ /* 0x000fe400078ec0ff */
[----:B------:R-:W-:Y:S02]  /*2340*/  MOV R36, 0x2370 ;  /* 0x0000237000247802 */ /* 0x000fe40000000f00 */
[----:B------:R-:W-:-:S07]  /*2350*/  IADD3 R32, PT, PT, R30, -0x100000, RZ ;  /* 0xfff000001e207810 */ /* 0x000fce0007ffe0ff */
[----:B0-----:R-:W-:Y:S05]  /*2360*/  CALL.REL.NOINC `($__internal_0_$__cuda_sm20_dblrcp_rn_slowpath_v3) ;  /* 0x0000002800887944 */ /* 0x001fea0003c00000 */
.L_x_36:
[----:B------:R-:W-:Y:S05]  /*2370*/  BSYNC.RECONVERGENT B3 ;  /* 0x0000000000037941 */ /* 0x000fea0003800200 */
.L_x_35:
[----:B------:R-:W-:Y:S01]  /*2380*/  DMUL R36, R34, R34 ;  /* 0x0000002222247228 */ /* 0x000fe20000000000 */
[----:B------:R-:W-:Y:S01]  /*2390*/  IMAD.MOV.U32 R30, RZ, RZ, -0x6d8c7041 ;  /* 0x92738fbfff1e7424 */ /* 0x000fe200078e00ff */
[----:B------:R-:W-:Y:S01]  /*23a0*/  MOV R31, 0x3f4b68b9 ;  /* 0x3f4b68b9001f7802 */ /* 0x000fe20000000f00 */
[----:B------:R-:W-:Y:S01]  /*23b0*/  UMOV UR8, 0x34783f9 ;  /* 0x034783f900087882 */ /* 0x000fe20000000000 */
[----:B------:R-:W-:Y:S01]  /*23c0*/  UMOV UR9, 0x3f5ac321 ;  /* 0x3f5ac32100097882 */ /* 0x000fe20000000000 */
[----:B------:R-:W-:Y:S01]  /*23d0*/  ISETP.GT.AND P0, PT, R29, 0xfffff, PT ;  /* 0x000fffff1d00780c */ /* 0x000fe20003f04270 */
[----:B------:R-:W-:Y:S01]  /*23e0*/  IMAD.MOV.U32 R32, RZ, RZ, R28 ;  /* 0x000000ffff207224 */ /* 0x000fe200078e001c */
[----:B------:R-:W-:Y:S01]  /*23f0*/  MOV R33, R29 ;  /* 0x0000001d00217202 */ /* 0x000fe20000000f00 */
[----:B------:R-:W-:Y:S01]  /*2400*/  DFMA R30, R36, -UR8, R30 ;  /* 0x80000008241e7c2b */ /* 0x000fe2000800001e */
[----:B------:R-:W-:Y:S01]  /*2410*/  UMOV UR8, 0x1e4f7b8c ;  /* 0x1e4f7b8c00087882 */ /* 0x000fe20000000000 */
[----:B------:R-:W-:Y:S01]  /*2420*/  UMOV UR9, 0x3f4380d0 ;  /* 0x3f4380d000097882 */ /* 0x000fe20000000000 */
[----:B------:R-:W-:Y:S01]  /*2430*/  IMAD.MOV.U32 R49, RZ, RZ, R29 ;  /* 0x000000ffff317224 */ /* 0x000fe200078e001d */
[----:B------:R-:W-:Y:S01]  /*2440*/  BSSY.RECONVERGENT B3, `(.L_x_37) ;  /* 0x000005b000037945 */ /* 0x000fe20003800200 */
[----:B------:R-:W-:-:S03]  /*2450*/  MOV R48, 0xfffffc01 ;  /* 0xfffffc0100307802 */ /* 0x000fc60000000f00 */
[----:B------:R-:W-:Y:S01]  /*2460*/  DFMA R30, R36, R30, -UR8 ;  /* 0x80000008241e7e2b */ /* 0x000fe2000800001e */
[----:B------:R-:W-:Y:S01]  /*2470*/  UMOV UR8, 0xa29f7264 ;  /* 0xa29f726400087882 */ /* 0x000fe20000000000 */
[----:B------:R-:W-:Y:S01]  /*2480*/  UMOV UR9, 0x3f4a019f ;  /* 0x3f4a019f00097882 */ /* 0x000fe20000000000 */
[----:B------:R-:W-:Y:S01]  /*2490*/  @!P0 DMUL R32, R28, 1.80143985094819840000e+16 ;  /* 0x435000001c208828 */ /* 0x000fe20000000000 */
[----:B------:R-:W-:-:S04]  /*24a0*/  @!P0 MOV R48, 0xfffffbcb ;  /* 0xfffffbcb00308802 */ /* 0x000fc80000000f00 */
[----:B------:R-:W-:Y:S01]  /*24b0*/  DFMA R30, R36, R30, UR8 ;  /* 0x00000008241e7e2b */ /* 0x000fe2000800001e */
[----:B------:R-:W-:Y:S01]  /*24c0*/  UMOV UR8, 0x16b2acec ;  /* 0x16b2acec00087882 */ /* 0x000fe20000000000 */
[----:B------:R-:W-:-:S03]  /*24d0*/  UMOV UR9, 0x3f66c16c ;  /* 0x3f66c16c00097882 */ /* 0x000fc60000000000 */
[----:B------:R-:W-:-:S03]  /*24e0*/  @!P0 MOV R49, R33 ;  /* 0x0000002100318202 */ /* 0x000fc60000000f00 */
[----:B------:R-:W-:Y:S01]  /*24f0*/  DFMA R30, R36, R30, -UR8 ;  /* 0x80000008241e7e2b */ /* 0x000fe2000800001e */
[----:B------:R-:W-:Y:S01]  /*2500*/  UMOV UR8, 0x55555545 ;  /* 0x5555554500087882 */ /* 0x000fe20000000000 */
[----:B------:R-:W-:-:S06]  /*2510*/  UMOV UR9, 0x3fb55555 ;  /* 0x3fb5555500097882 */ /* 0x000fcc0000000000 */
[----:B------:R-:W-:Y:S01]  /*2520*/  DFMA R30, R36, R30, UR8 ;  /* 0x00000008241e7e2b */ /* 0x000fe2000800001e */
[----:B------:R-:W-:Y:S01]  /*2530*/  UMOV UR8, 0xc864beae ;  /* 0xc864beae00087882 */ /* 0x000fe20000000000 */
[----:B------:R-:W-:Y:S01]  /*2540*/  VIADD R36, R49, 0xffffffff ;  /* 0xffffffff31247836 */ /* 0x000fe20000000000 */
[----:B------:R-:W-:-:S04]  /*2550*/  UMOV UR9, 0x3fed67f1 ;  /* 0x3fed67f100097882 */ /* 0x000fc80000000000 */
[----:B------:R-:W-:Y:S01]  /*2560*/  ISETP.GT.U32.AND P1, PT, R36, 0x7feffffe, PT ;  /* 0x7feffffe2400780c */ /* 0x000fe20003f24070 */
[----:B------:R-:W-:Y:S01]  /*2570*/  DFMA R30, R30, R34, UR8 ;  /* 0x000000081e1e7e2b */ /* 0x000fe20008000022 */
[----:B------:R-:W-:Y:S02]  /*2580*/  IMAD.MOV.U32 R36, RZ, RZ, R28 ;  /* 0x000000ffff247224 */ /* 0x000fe400078e001c */
[----:B------:R-:W-:-:S09]  /*2590*/  @!P0 IMAD.MOV.U32 R36, RZ, RZ, R32 ;  /* 0x000000ffff248224 */ /* 0x000fd200078e0020 */
[----:B------:R-:W-:Y:S05]  /*25a0*/  @P1 BRA `(.L_x_38) ;  /* 0x0000000000f81947 */ /* 0x000fea0003800000 */
[----:B------:R-:W-:Y:S01]  /*25b0*/  LOP3.LUT R32, R49, 0xfffff, RZ, 0xc0, !PT ;  /* 0x000fffff31207812 */ /* 0x000fe200078ec0ff */
[----:B------:R-:W-:Y:S01]  /*25c0*/  UMOV UR8, 0x3ae80f1e ;  /* 0x3ae80f1e00087882 */ /* 0x000fe20000000000 */
[----:B------:R-:W-:Y:S02]  /*25d0*/  UMOV UR9, 0x3eb1380b ;  /* 0x3eb1380b00097882 */ /* 0x000fe40000000000 */
[----:B------:R-:W-:Y:S02]  /*25e0*/  LOP3.LUT R37, R32, 0x3ff00000, RZ, 0xfc, !PT ;  /* 0x3ff0000020257812 */ /* 0x000fe400078efcff */
[----:B------:R-:W-:Y:S02]  /*25f0*/  MOV R32, RZ ;  /* 0x000000ff00207202 */ /* 0x000fe40000000f00 */
[----:B------:R-:W-:-:S13]  /*2600*/  ISETP.GE.U32.AND P0, PT, R37, 0x3ff6a09f, PT ;  /* 0x3ff6a09f2500780c */ /* 0x000fda0003f06070 */
[----:B------:R-:W-:-:S05]  /*2610*/  @P0 IADD3 R33, PT, PT, R37, -0x100000, RZ ;  /* 0xfff0000025210810 */ /* 0x000fca0007ffe0ff */
[----:B------:R-:W-:-:S06]  /*2620*/  @P0 IMAD.MOV.U32 R37, RZ, RZ, R33 ;  /* 0x000000ffff250224 */ /* 0x000fcc00078e0021 */
[C---:B------:R-:W-:Y:S02]  /*2630*/  DADD R40, R36.reuse, 1 ;  /* 0x3ff0000024287429 */ /* 0x040fe40000000000 */
[----:B------:R-:W-:-:S04]  /*2640*/  DADD R36, R36, -1 ;  /* 0xbff0000024247429 */ /* 0x000fc80000000000 */
[----:B------:R-:W1:Y:S02]  /*2650*/  MUFU.RCP64H R33, R41 ;  /* 0x0000002900217308 */ /* 0x000e640000001800 */
[----:B-1----:R-:W-:Y:S01]  /*2660*/  DFMA R38, -R40, R32, 1 ;  /* 0x3ff000002826742b */ /* 0x002fe20000000120 */
[----:B------:R-:W-:Y:S01]  /*2670*/  IMAD.MOV.U32 R40, RZ, RZ, -0x748574fc ;  /* 0x8b7a8b04ff287424 */ /* 0x000fe200078e00ff */
[----:B------:R-:W-:-:S06]  /*2680*/  MOV R41, 0x3ed0ee25 ;  /* 0x3ed0ee2500297802 */ /* 0x000fcc0000000f00 */
[----:B------:R-:W-:-:S08]  /*2690*/  DFMA R38, R38, R38, R38 ;  /* 0x000000262626722b */ /* 0x000fd00000000026 */
[----:B------:R-:W-:-:S08]  /*26a0*/  DFMA R38, R32, R38, R32 ;  /* 0x000000262026722b */ /* 0x000fd00000000020 */
[----:B------:R-:W-:-:S08]  /*26b0*/  DMUL R32, R36, R38 ;  /* 0x0000002624207228 */ /* 0x000fd00000000000 */
[----:B------:R-:W-:-:S08]  /*26c0*/  DFMA R32, R36, R38, R32 ;  /* 0x000000262420722b */ /* 0x000fd00000000020 */
[----:B------:R-:W-:-:S08]  /*26d0*/  DADD R34, R36, -R32 ;  /* 0x0000000024227229 */ /* 0x000fd00000000820 */
[----:B------:R-:W-:-:S08]  /*26e0*/  DADD R34, R34, R34 ;  /* 0x0000000022227229 */ /* 0x000fd00000000022 */
[-C--:B------:R-:W-:Y:S02]  /*26f0*/  DFMA R34, R36, -R32.reuse, R34 ;  /* 0x800000202422722b */ /* 0x080fe40000000022 */
[----:B------:R-:W-:-:S06]  /*2700*/  DMUL R36, R32, R32 ;  /* 0x0000002020247228 */ /* 0x000fcc0000000000 */
[----:B------:R-:W-:Y:S02]  /*2710*/  DMUL R34, R38, R34 ;  /* 0x0000002226227228 */ /* 0x000fe40000000000 */
[----:B------:R-:W-:Y:S01]  /*2720*/  DFMA R40, R36, UR8, R40 ;  /* 0x0000000824287c2b */ /* 0x000fe20008000028 */
[----:B------:R-:W-:Y:S01]  /*2730*/  UMOV UR8, 0x9f02676f ;  /* 0x9f02676f00087882 */ /* 0x000fe20000000000 */
[----:B------:R-:W-:Y:S01]  /*2740*/  UMOV UR9, 0x3ef3b266 ;  /* 0x3ef3b26600097882 */ /* 0x000fe20000000000 */
[----:B------:R-:W-:Y:S02]  /*2750*/  LEA.HI R38, R49, R48, RZ, 0xc ;  /* 0x0000003031267211 */ /* 0x000fe400078f60ff */
[----:B------:R-:W-:-:S03]  /*2760*/  MOV R39, 0x43300000 ;  /* 0x4330000000277802 */ /* 0x000fc60000000f00 */
[----:B------:R-:W-:Y:S01]  /*2770*/  DFMA R40, R36, R40, UR8 ;  /* 0x0000000824287e2b */ /* 0x000fe20008000028 */
[----:B------:R-:W-:Y:S01]  /*2780*/  UMOV UR8, 0xa9ab0956 ;  /* 0xa9ab095600087882 */ /* 0x000fe20000000000 */
[----:B------:R-:W-:Y:S01]  /*2790*/  UMOV UR9, 0x3f1745cb ;  /* 0x3f1745cb00097882 */ /* 0x000fe20000000000 */
[----:B------:R-:W-:-:S05]  /*27a0*/  @P0 VIADD R38, R38, 0x1 ;  /* 0x0000000126260836 */ /* 0x000fca0000000000 */
[----:B------:R-:W-:Y:S01]  /*27b0*/  DFMA R40, R36, R40, UR8 ;  /* 0x0000000824287e2b */ /* 0x000fe20008000028 */
[----:B------:R-:W-:Y:S01]  /*27c0*/  UMOV UR8, 0x2d1b5154 ;  /* 0x2d1b515400087882 */ /* 0x000fe20000000000 */
[----:B------:R-:W-:Y:S01]  /*27d0*/  UMOV UR9, 0x3f3c71c7 ;  /* 0x3f3c71c700097882 */ /* 0x000fe20000000000 */
[----:B------:R-:W-:-:S05]  /*27e0*/  LOP3.LUT R38, R38, 0x80000000, RZ, 0x3c, !PT ;  /* 0x8000000026267812 */ /* 0x000fca00078e3cff */
[----:B------:R-:W-:Y:S01]  /*27f0*/  DFMA R40, R36, R40, UR8 ;  /* 0x0000000824287e2b */ /* 0x000fe20008000028 */
[----:B------:R-:W-:Y:S01]  /*2800*/  UMOV UR8, 0x923be72d ;  /* 0x923be72d00087882 */ /* 0x000fe20000000000 */
[----:B------:R-:W-:-:S06]  /*2810*/  UMOV UR9, 0x3f624924 ;  /* 0x3f62492400097882 */ /* 0x000fcc0000000000 */
        /* <DEDUP_REMOVED lines=8> */
[----:B------:R-:W-:Y:S02]  /*28a0*/  UMOV UR9, 0x43300000 ;  /* 0x4330000000097882 */ /* 0x000fe40000000000 */
[----:B------:R-:W-:Y:S01]  /*28b0*/  DADD R38, R38, -UR8 ;  /* 0x8000000826267e29 */ /* 0x000fe20008000000 */
[----:B------:R-:W-:Y:S01]  /*28c0*/  UMOV UR8, 0xfefa39ef ;  /* 0xfefa39ef00087882 */ /* 0x000fe20000000000 */
[----:B------:R-:W-:Y:S02]  /*28d0*/  UMOV UR9, 0x3fe62e42 ;  /* 0x3fe62e4200097882 */ /* 0x000fe40000000000 */
[----:B------:R-:W-:-:S04]  /*28e0*/  DMUL R48, R36, R48 ;  /* 0x0000003024307228 */ /* 0x000fc80000000000 */
[----:B------:R-:W-:-:S04]  /*28f0*/  DFMA R40, R38, UR8, R32 ;  /* 0x0000000826287c2b */ /* 0x000fc80008000020 */
[----:B------:R-:W-:-:S04]  /*2900*/  DFMA R34, R32, R48, R34 ;  /* 0x000000302022722b */ /* 0x000fc80000000022 */
[----:B------:R-:W-:Y:S01]  /*2910*/  DFMA R36, R38, -UR8, R40 ;  /* 0x8000000826247c2b */ /* 0x000fe20008000028 */
[----:B------:R-:W-:Y:S01]  /*2920*/  UMOV UR8, 0x3b39803f ;  /* 0x3b39803f00087882 */ /* 0x000fe20000000000 */
[----:B------:R-:W-:-:S06]  /*2930*/  UMOV UR9, 0x3c7abc9e ;  /* 0x3c7abc9e00097882 */ /* 0x000fcc0000000000 */
[----:B------:R-:W-:-:S08]  /*2940*/  DADD R36, -R32, R36 ;  /* 0x0000000020247229 */ /* 0x000fd00000000124 */
[----:B------:R-:W-:-:S08]  /*2950*/  DADD R34, R34, -R36 ;  /* 0x0000000022227229 */ /* 0x000fd00000000824 */
[----:B------:R-:W-:-:S08]  /*2960*/  DFMA R34, R38, UR8, R34 ;  /* 0x0000000826227c2b */ /* 0x000fd00008000022 */
[----:B------:R-:W-:Y:S01]  /*2970*/  DADD R34, R40, R34 ;  /* 0x0000000028227229 */ /* 0x000fe20000000022 */
[----:B------:R-:W-:Y:S10]  /*2980*/  BRA `(.L_x_39) ;  /* 0x0000000000187947 */ /* 0x000ff40003800000 */
.L_x_38:
[----:B------:R-:W-:Y:S01]  /*2990*/  IMAD.MOV.U32 R34, RZ, RZ, 0x0 ;  /* 0x00000000ff227424 */ /* 0x000fe200078e00ff */
[----:B------:R-:W-:Y:S02]  /*29a0*/  MOV R35, 0x7ff00000 ;  /* 0x7ff0000000237802 */ /* 0x000fe40000000f00 */
[----:B------:R-:W-:-:S04]  /*29b0*/  LOP3.LUT P0, RZ, R33, 0x7fffffff, RZ, 0xc0, !PT ;  /* 0x7fffffff21ff7812 */ /* 0x000fc8000780c0ff */
[----:B------:R-:W-:-:S10]  /*29c0*/  DFMA R34, R32, R34, +INF ;  /* 0x7ff000002022742b */ /* 0x000fd40000000022 */
[----:B------:R-:W-:Y:S02]  /*29d0*/  FSEL R34, R34, RZ, P0 ;  /* 0x000000ff22227208 */ /* 0x000fe40000000000 */
[----:B------:R-:W-:-:S07]  /*29e0*/  FSEL R35, R35, -QNAN , P0 ;  /* 0xfff0000023237808 */ /* 0x000fce0000000000 */
.L_x_39:
[----:B------:R-:W-:Y:S05]  /*29f0*/  BSYNC.RECONVERGENT B3 ;  /* 0x0000000000037941 */ /* 0x000fea0003800200 */
.L_x_37:
[----:B------:R-:W-:Y:S02]  /*2a00*/  DMUL R34, R34, 0.5 ;  /* 0x3fe0000022227828 */ /* 0x000fe40000000000 */
[----:B------:R-:W-:-:S08]  /*2a10*/  DADD R32, R28, -0.5 ;  /* 0xbfe000001c207429 */ /* 0x000fd00000000000 */
[CC--:B------:R-:W-:Y:S02]  /*2a20*/  DFMA R28, R34.reuse, R32.reuse, -R28 ;  /* 0x00000020221c722b */ /* 0x0c0fe4000000081c */
[----:B------:R-:W-:-:S08]  /*2a30*/  DFMA R30, R34, R32, R30 ;  /* 0x00000020221e722b */ /* 0x000fd0000000001e */
[----:B------:R-:W-:Y:S01]  /*2a40*/  DADD R30, R28, R30 ;  /* 0x000000001c1e7229 */ /* 0x000fe2000000001e */
[----:B------:R-:W-:Y:S10]  /*2a50*/  BRA `(.L_x_40) ;  /* 0x0000000000107947 */ /* 0x000ff40003800000 */
.L_x_34:
[----:B------:R-:W1:Y:S01]  /*2a60*/  F2I.F64.TRUNC R28, R28 ;  /* 0x0000001c001c7311 */ /* 0x000e62000030d100 */
[----:B------:R-:W-:Y:S02]  /*2a70*/  UMOV UR5, 0x8 ;  /* 0x0000000800057882 */ /* 0x000fe40000000000 */
[----:B-1----:R-:W-:-:S06]  /*2a80*/  LEA R30, R28, -UR5, 0x3 ;  /* 0x800000051c1e7c11 */ /* 0x002fcc000f8e18ff */
[----:B------:R-:W1:Y:S02]  /*2a90*/  LDC.64 R30, c[0x3][R30] ;  /* 0x00c000001e1e7b82 */ /* 0x000e640000000a00 */
.L_x_40:
[----:B------:R-:W-:Y:S05]  /*2aa0*/  BSYNC.RECONVERGENT B2 ;  /* 0x0000000000027941 */ /* 0x000fea0003800200 */
.L_x_33:
[----:B-1----:R-:W1:Y:S01]  /*2ab0*/  F2F.F32.F64 R30, R30 ;  /* 0x0000001e001e7310 */ /* 0x002e620000301000 */
[----:B0-----:R-:W-:Y:S01]  /*2ac0*/  FFMA R47, R5, R47, -R8 ;  /* 0x0000002f052f7223 */ /* 0x001fe20000000808 */
[----:B------:R-:W-:Y:S01]  /*2ad0*/  UMOV UR8, 0x652b82fe ;  /* 0x652b82fe00087882 */ /* 0x000fe20000000000 */
[----:B------:R-:W-:Y:S01]  /*2ae0*/  UMOV UR9, 0x3ff71547 ;  /* 0x3ff7154700097882 */ /* 0x000fe20000000000 */
[----:B------:R-:W-:Y:S01]  /*2af0*/  IMAD.IADD R33, R20, 0x1, R25 ;  /* 0x0000000114217824 */ /* 0x000fe200078e0219 */
[----:B------:R-:W-:-:S04]  /*2b00*/  MOV R34, 0x2f800000 ;  /* 0x2f80000000227802 */ /* 0x000fc80000000f00 */
[----:B------:R-:W-:-:S05]  /*2b10*/  I2FP.F32.U32 R33, R33 ;  /* 0x0000002100217245 */ /* 0x000fca0000201000 */
[----:B------:R-:W-:Y:S01]  /*2b20*/  FFMA R33, R33, R34, 1.1641532182693481445e-10 ;  /* 0x2f00000021217423 */ /* 0x000fe20000000022 */
[----:B-1----:R-:W-:Y:S01]  /*2b30*/  FADD R47, -R30, R47 ;  /* 0x0000002f1e2f7221 */ /* 0x002fe20000000100 */
[----:B------:R-:W-:Y:S01]  /*2b40*/  FMUL R30, R22, 1.2999999523162841797 ;  /* 0x3fa66666161e7820 */ /* 0x000fe20000400000 */
[----:B------:R-:W-:Y:S02]  /*2b50*/  IMAD.MOV.U32 R22, RZ, RZ, R3 ;  /* 0x000000ffff167224 */ /* 0x000fe400078e0003 */
[----:B------:R-:W0:Y:S01]  /*2b60*/  F2F.F64.F32 R28, R47 ;  /* 0x0000002f001c7310 */ /* 0x000e220000201800 */
[----:B------:R-:W-:-:S07]  /*2b70*/  FMUL R33, R30, R33 ;  /* 0x000000211e217220 */ /* 0x000fce0000400000 */
[----:B------:R-:W-:Y:S01]  /*2b80*/  F2F.F64.F32 R30, R30 ;  /* 0x0000001e001e7310 */ /* 0x000fe20000201800 */
[----:B0-----:R-:W-:Y:S01]  /*2b90*/  DMUL R28, R28, UR8 ;  /* 0x000000081c1c7c28 */ /* 0x001fe20008000000 */
[----:B------:R-:W-:Y:S01]  /*2ba0*/  UMOV UR8, 0xc924223 ;  /* 0x0c92422300087882 */ /* 0x000fe20000000000 */
[----:B------:R-:W-:-:S08]  /*2bb0*/  UMOV UR9, 0x3bc79ca1 ;  /* 0x3bc79ca100097882 */ /* 0x000fd00000000000 */
[----:B------:R-:W0:Y:S08]  /*2bc0*/  F2F.F32.F64 R28, R28 ;  /* 0x0000001c001c7310 */ /* 0x000e300000301000 */
[----:B0-----:R-:W0:Y:S02]  /*2bd0*/  MUFU.EX2 R32, R28 ;  /* 0x0000001c00207308 */ /* 0x001e240000000800 */
[----:B0-----:R-:W-:-:S13]  /*2be0*/  FSETP.GEU.AND P0, PT, R33, R32, PT ;  /* 0x000000202100720b */ /* 0x001fda0003f0e000 */
[----:B------:R-:W-:-:S14]  /*2bf0*/  DSETP.LTU.OR P0, PT, R30, UR8, P0 ;  /* 0x000000081e007e2a */ /* 0x000fdc0008709400 */
[----:B------:R-:W-:Y:S05]  /*2c00*/  @P0 BRA `(.L_x_41) ;  /* 0xfffffff000b00947 */ /* 0x000fea000383ffff */
[----:B------:R-:W-:Y:S05]  /*2c10*/  BSYNC.RECONVERGENT B1 ;  /* 0x0000000000017941 */ /* 0x000fea0003800200 */
.L_x_32:
[----:B------:R-:W0:Y:S01]  /*2c20*/  F2I.U32.FLOOR.NTZ R2, R2 ;  /* 0x0000000200027305 */ /* 0x000e220000207000 */
[----:B------:R-:W-:Y:S01]  /*2c30*/  MOV R35, R25 ;  /* 0x0000001900237202 */ /* 0x000fe20000000f00 */
[----:B------:R-:W-:-:S07]  /*2c40*/  IMAD.MOV.U32 R22, RZ, RZ, R3 ;  /* 0x000000ffff167224 */ /* 0x000fce00078e0003 */
.L_x_21:
[----:B------:R-:W-:Y:S05]  /*2c50*/  BSYNC.RECONVERGENT B0 ;  /* 0x0000000000007941 */ /* 0x000fea0003800200 */
.L_x_17:
[----:B0-2---:R-:W-:Y:S01]  /*2c60*/  I2FP.F32.U32 R3, R2 ;  /* 0x0000000200037245 */ /* 0x005fe20000201000 */
[----:B------:R-:W-:Y:S01]  /*2c70*/  BSSY.RECONVERGENT B0, `(.L_x_42) ;  /* 0x000007b000007945 */ /* 0x000fe20003800200 */
[----:B------:R-:W-:Y:S02]  /*2c80*/  HFMA2 R4, -RZ, RZ, 1.875, 0 ;  /* 0x3f800000ff047431 */ /* 0x000fe400000001ff */
[----:B------:R-:W-:Y:S01]  /*2c90*/  IMAD.MOV.U32 R7, RZ, RZ, R35 ;  /* 0x000000ffff077224 */ /* 0x000fe200078e0023 */
[----:B------:R-:W-:Y:S01]  /*2ca0*/  MOV R8, R23 ;  /* 0x0000001700087202 */ /* 0x000fe20000000f00 */
[----:B------:R-:W-:Y:S01]  /*2cb0*/  FADD R6, R3, R10 ;  /* 0x0000000a03067221 */ /* 0x000fe20000000000 */
[----:B------:R-:W-:-:S04]  /*2cc0*/  IMAD.MOV.U32 R5, RZ, RZ, R22 ;  /* 0x000000ffff057224 */ /* 0x000fc800078e0016 */
[----:B------:R-:W-:-:S13]  /*2cd0*/  FSETP.GEU.AND P0, PT, R6, 1, PT ;  /* 0x3f8000000600780b */ /* 0x000fda0003f0e000 */
[----:B------:R-:W-:Y:S05]  /*2ce0*/  @P0 BRA `(.L_x_43) ;  /* 0x0000000400cc0947 */ /* 0x000fea0003800000 */
[----:B------:R-:W-:Y:S01]  /*2cf0*/  SHF.R.U32.HI R2, RZ, 0x2, R21 ;  /* 0x00000002ff027819 */ /* 0x000fe20000011615 */
[----:B------:R-:W-:Y:S01]  /*2d00*/  VIADD R20, R20, 0x587c5 ;  /* 0x000587c514147836 */ /* 0x000fe20000000000 */
[----:B------:R-:W-:Y:S01]  /*2d10*/  BSSY.RECONVERGENT B1, `(.L_x_44) ;  /* 0x0000017000017945 */ /* 0x000fe20003800200 */
[----:B------:R-:W-:Y:S01]  /*2d20*/  IMAD.MOV.U32 R5, RZ, RZ, 0x2f800000 ;  /* 0x2f800000ff057424 */ /* 0x000fe200078e00ff */
[----:B------:R-:W-:Y:S02]  /*2d30*/  LOP3.LUT R7, R2, R21, RZ, 0x3c, !PT ;  /* 0x0000001502077212 */ /* 0x000fe400078e3cff */
[----:B------:R-:W-:-:S03]  /*2d40*/  SHF.L.U32 R2, R35, 0x4, RZ ;  /* 0x0000000423027819 */ /* 0x000fc600000006ff */
[----:B------:R-:W-:-:S05]  /*2d50*/  IMAD.SHL.U32 R3, R7, 0x2, RZ ;  /* 0x0000000207037824 */ /* 0x000fca00078e00ff */
[----:B------:R-:W-:Y:S02]  /*2d60*/  LOP3.LUT R2, R35, R2, R3, 0x96, !PT ;  /* 0x0000000223027212 */ /* 0x000fe400078e9603 */
[----:B------:R-:W-:Y:S02]  /*2d70*/  IADD3 R3, PT, PT, R6, 0x1800000, RZ ;  /* 0x0180000006037810 */ /* 0x000fe40007ffe0ff */
[----:B------:R-:W-:Y:S02]  /*2d80*/  LOP3.LUT R7, R2, R7, RZ, 0x3c, !PT ;  /* 0x0000000702077212 */ /* 0x000fe400078e3cff */
[----:B------:R-:W-:Y:S02]  /*2d90*/  LOP3.LUT R3, R3, 0x7f800000, RZ, 0xc0, !PT ;  /* 0x7f80000003037812 */ /* 0x000fe400078ec0ff */
[----:B------:R-:W-:Y:S02]  /*2da0*/  IADD3 R2, PT, PT, R7, R20, RZ ;  /* 0x0000001407027210 */ /* 0x000fe40007ffe0ff */
[----:B------:R-:W-:-:S02]  /*2db0*/  ISETP.GT.U32.AND P0, PT, R3, 0x1ffffff, PT ;  /* 0x01ffffff0300780c */ /* 0x000fc40003f04070 */
[----:B------:R-:W-:-:S05]  /*2dc0*/  I2FP.F32.U32 R2, R2 ;  /* 0x0000000200027245 */ /* 0x000fca0000201000 */
[----:B------:R-:W-:-:S06]  /*2dd0*/  FFMA R5, R2, R5, 1.1641532182693481445e-10 ;  /* 0x2f00000002057423 */ /* 0x000fcc0000000005 */
[----:B------:R-:W-:Y:S05]  /*2de0*/  @P0 BRA `(.L_x_45) ;  /* 0x0000000000140947 */ /* 0x000fea0003800000 */
[----:B------:R-:W-:Y:S02]  /*2df0*/  MOV R2, R6 ;  /* 0x0000000600027202 */ /* 0x000fe40000000f00 */
[----:B------:R-:W-:-:S07]  /*2e00*/  MOV R28, 0x2e20 ;  /* 0x00002e20001c7802 */ /* 0x000fce0000000f00 */
[----:B-1----:R-:W-:Y:S05]  /*2e10*/  CALL.REL.NOINC `($__internal_2_$__cuda_sm20_rcp_rn_f32_slowpath) ;  /* 0x0000002400307944 */ /* 0x002fea0003c00000 */
[----:B------:R-:W-:Y:S01]  /*2e20*/  IMAD.MOV.U32 R2, RZ, RZ, R29 ;  /* 0x000000ffff027224 */ /* 0x000fe200078e001d */
[----:B------:R-:W-:Y:S06]  /*2e30*/  BRA `(.L_x_46) ;  /* 0x0000000000107947 */ /* 0x000fec0003800000 */
.L_x_45:
[----:B------:R-:W0:Y:S02]  /*2e40*/  MUFU.RCP R3, R6 ;  /* 0x0000000600037308 */ /* 0x000e240000001000 */
[----:B0-----:R-:W-:-:S04]  /*2e50*/  FFMA R2, R6, R3, -1 ;  /* 0xbf80000006027423 */ /* 0x001fc80000000003 */
[----:B------:R-:W-:-:S04]  /*2e60*/  FADD.FTZ R2, -R2, -RZ ;  /* 0x800000ff02027221 */ /* 0x000fc80000010100 */
[----:B------:R-:W-:-:S07]  /*2e70*/  FFMA R2, R3, R2, R3 ;  /* 0x0000000203027223 */ /* 0x000fce0000000003 */
.L_x_46:
[----:B------:R-:W-:Y:S05]  /*2e80*/  BSYNC.RECONVERGENT B1 ;  /* 0x0000000000017941 */ /* 0x000fea0003800200 */
.L_x_44:
[----:B------:R-:W-:Y:S01]  /*2e90*/  FSETP.NEU.AND P0, PT, R5, 1, PT ;  /* 0x3f8000000500780b */ /* 0x000fe20003f0d000 */
[----:B------:R-:W-:Y:S01]  /*2ea0*/  BSSY.RECONVERGENT B1, `(.L_x_47) ;  /* 0x0000052000017945 */ /* 0x000fe20003800200 */
[----:B------:R-:W-:Y:S02]  /*2eb0*/  HFMA2 R4, -RZ, RZ, 1.875, 0 ;  /* 0x3f800000ff047431 */ /* 0x000fe400000001ff */
[----:B------:R-:W-:-:S13]  /*2ec0*/  FSETP.EQ.OR P0, PT, R2, RZ, !P0 ;  /* 0x000000ff0200720b */ /* 0x000fda0004702400 */
[----:B------:R-:W-:Y:S05]  /*2ed0*/  @P0 BRA `(.L_x_48) ;  /* 0x0000000400380947 */ /* 0x000fea0003800000 */
[----:B------:R-:W-:-:S04]  /*2ee0*/  FSETP.NAN.AND P0, PT, |R2|, |R2|, PT ;  /* 0x400000020200720b */ /* 0x000fc80003f08200 */
[----:B------:R-:W-:-:S13]  /*2ef0*/  FSETP.NUM.AND P0, PT, |R5|, |R5|, !P0 ;  /* 0x400000050500720b */ /* 0x000fda0004707200 */
[----:B------:R-:W-:Y:S01]  /*2f00*/  @!P0 FADD R4, R5, R2 ;  /* 0x0000000205048221 */ /* 0x000fe20000000000 */
[----:B------:R-:W-:Y:S06]  /*2f10*/  @!P0 BRA `(.L_x_48) ;  /* 0x0000000400288947 */ /* 0x000fec0003800000 */
[C---:B------:R-:W-:Y:S02]  /*2f20*/  FSETP.NEU.AND P0, PT, |R5|.reuse, +INF , PT ;  /* 0x7f8000000500780b */ /* 0x040fe40003f0d200 */
[----:B------:R-:W-:-:S13]  /*2f30*/  FSETP.NEU.AND P1, PT, R5, RZ, PT ;  /* 0x000000ff0500720b */ /* 0x000fda0003f2d000 */
[----:B------:R-:W-:Y:S05]  /*2f40*/  @P0 BRA P1, `(.L_x_49) ;  /* 0x0000000000280947 */ /* 0x000fea0000800000 */
[C---:B------:R-:W-:Y:S01]  /*2f50*/  FMUL R3, R2.reuse, 0.5 ;  /* 0x3f00000002037820 */ /* 0x040fe20000400000 */
[----:B------:R-:W-:Y:S01]  /*2f60*/  FSETP.GEU.AND P1, PT, R2, RZ, PT ;  /* 0x000000ff0200720b */ /* 0x000fe20003f2e000 */
[----:B------:R-:W-:-:S04]  /*2f70*/  FADD R4, R5, R5 ;  /* 0x0000000505047221 */ /* 0x000fc80000000000 */
[----:B------:R-:W0:Y:S08]  /*2f80*/  FRND.TRUNC R3, R3 ;  /* 0x0000000300037307 */ /* 0x000e30000020d000 */
[----:B------:R-:W-:Y:S01]  /*2f90*/  @!P1 LOP3.LUT R4, R4, 0x7f800000, RZ, 0x3c, !PT ;  /* 0x7f80000004049812 */ /* 0x000fe200078e3cff */
[----:B0-----:R-:W-:-:S04]  /*2fa0*/  FADD R21, R3, R3 ;  /* 0x0000000303157221 */ /* 0x001fc80000000000 */
[----:B------:R-:W-:-:S05]  /*2fb0*/  FADD R21, -R21, R2 ;  /* 0x0000000215157221 */ /* 0x000fca0000000100 */
[----:B------:R-:W-:-:S13]  /*2fc0*/  FSETP.NEU.AND P0, PT, |R21|, 1, PT ;  /* 0x3f8000001500780b */ /* 0x000fda0003f0d200 */
[----:B------:R-:W-:Y:S01]  /*2fd0*/  @P0 LOP3.LUT R4, R4, 0x7fffffff, RZ, 0xc0, !PT ;  /* 0x7fffffff04040812 */ /* 0x000fe200078ec0ff */
[----:B------:R-:W-:Y:S06]  /*2fe0*/  BRA `(.L_x_48) ;  /* 0x0000000000f47947 */ /* 0x000fec0003800000 */
.L_x_49:
[C---:B------:R-:W-:Y:S01]  /*2ff0*/  FMUL R4, |R5|.reuse, 16777216 ;  /* 0x4b80000005047820 */ /* 0x040fe20000400200 */
[----:B------:R-:W-:Y:S01]  /*3000*/  FSETP.GEU.AND P0, PT, |R5|, 1.175494350822287508e-38, PT ;  /* 0x008000000500780b */ /* 0x000fe20003f0e200 */
[----:B------:R-:W-:-:S03]  /*3010*/  IMAD.MOV.U32 R29, RZ, RZ, 0x3a2c32e4 ;  /* 0x3a2c32e4ff1d7424 */ /* 0x000fc600078e00ff */
[----:B------:R-:W-:-:S05]  /*3020*/  FSEL R4, R4, |R5|, !P0 ;  /* 0x4000000504047208 */ /* 0x000fca0004000000 */
[----:B------:R-:W-:-:S05]  /*3030*/  VIADD R3, R4, 0xc0cafb0d ;  /* 0xc0cafb0d04037836 */ /* 0x000fca0000000000 */
[----:B------:R-:W-:-:S04]  /*3040*/  LOP3.LUT R3, R3, 0xff800000, RZ, 0xc0, !PT ;  /* 0xff80000003037812 */ /* 0x000fc800078ec0ff */
[-C--:B------:R-:W-:Y:S02]  /*3050*/  IADD3 R4, PT, PT, R4, -R3.reuse, RZ ;  /* 0x8000000304047210 */ /* 0x080fe40007ffe0ff */
[----:B------:R-:W-:-:S03]  /*3060*/  I2FP.F32.S32 R3, R3 ;  /* 0x0000000300037245 */ /* 0x000fc60000201400 */
[C---:B------:R-:W-:Y:S01]  /*3070*/  FADD R21, R4.reuse, 1 ;  /* 0x3f80000004157421 */ /* 0x040fe20000000000 */
[----:B------:R-:W-:Y:S01]  /*3080*/  FADD R8, R4, -1 ;  /* 0xbf80000004087421 */ /* 0x000fe20000000000 */
[----:B------:R-:W-:-:S03]  /*3090*/  FSEL R4, RZ, -24, P0 ;  /* 0xc1c00000ff047808 */ /* 0x000fc60000000000 */
[----:B------:R-:W-:Y:S01]  /*30a0*/  FADD R28, R8, R8 ;  /* 0x00000008081c7221 */ /* 0x000fe20000000000 */
[----:B------:R-:W0:Y:S01]  /*30b0*/  MUFU.RCP R21, R21 ;  /* 0x0000001500157308 */ /* 0x000e220000001000 */
[----:B------:R-:W-:Y:S02]  /*30c0*/  FFMA R3, R3, 1.1920928955078125e-07, R4 ;  /* 0x3400000003037823 */ /* 0x000fe40000000004 */
[----:B0-----:R-:W-:-:S04]  /*30d0*/  FMUL R28, R21, R28 ;  /* 0x0000001c151c7220 */ /* 0x001fc80000400000 */
[----:B------:R-:W-:Y:S01]  /*30e0*/  FADD R25, R8, -R28 ;  /* 0x8000001c08197221 */ /* 0x000fe20000000000 */
[CC--:B------:R-:W-:Y:S01]  /*30f0*/  FMUL R4, R28.reuse, R28.reuse ;  /* 0x0000001c1c047220 */ /* 0x0c0fe20000400000 */
[----:B------:R-:W-:Y:S02]  /*3100*/  FFMA R30, R28, 1.4426950216293334961, R3 ;  /* 0x3fb8aa3b1c1e7823 */ /* 0x000fe40000000003 */
[----:B------:R-:W-:Y:S01]  /*3110*/  FADD R25, R25, R25 ;  /* 0x0000001919197221 */ /* 0x000fe20000000000 */
[----:B------:R-:W-:Y:S01]  /*3120*/  FFMA R29, R4, R29, 0.0032181653659790754318 ;  /* 0x3b52e7db041d7423 */ /* 0x000fe2000000001d */
[----:B------:R-:W-:Y:S02]  /*3130*/  FADD R3, R3, -R30 ;  /* 0x8000001e03037221 */ /* 0x000fe40000000000 */
[----:B------:R-:W-:Y:S01]  /*3140*/  FFMA R8, R8, -R28, R25 ;  /* 0x8000001c08087223 */ /* 0x000fe20000000019 */
[----:B------:R-:W-:Y:S01]  /*3150*/  FFMA R29, R4, R29, 0.018033718690276145935 ;  /* 0x3c93bb73041d7423 */ /* 0x000fe2000000001d */
[----:B------:R-:W-:-:S02]  /*3160*/  FFMA R3, R28, 1.4426950216293334961, R3 ;  /* 0x3fb8aa3b1c037823 */ /* 0x000fc40000000003 */
[----:B------:R-:W-:Y:S01]  /*3170*/  FMUL R8, R21, R8 ;  /* 0x0000000815087220 */ /* 0x000fe20000400000 */
[----:B------:R-:W-:-:S03]  /*3180*/  FFMA R29, R4, R29, 0.12022458761930465698 ;  /* 0x3df6384f041d7423 */ /* 0x000fc6000000001d */
[----:B------:R-:W-:Y:S01]  /*3190*/  FFMA R3, R8, 1.4426950216293334961, R3 ;  /* 0x3fb8aa3b08037823 */ /* 0x000fe20000000003 */
[----:B------:R-:W-:-:S03]  /*31a0*/  FMUL R29, R4, R29 ;  /* 0x0000001d041d7220 */ /* 0x000fc60000400000 */
[----:B------:R-:W-:Y:S01]  /*31b0*/  FFMA R21, R28, 1.9251366722983220825e-08, R3 ;  /* 0x32a55e341c157823 */ /* 0x000fe20000000003 */
[----:B------:R-:W-:-:S04]  /*31c0*/  FMUL R3, R29, 3 ;  /* 0x404000001d037820 */ /* 0x000fc80000400000 */
[----:B------:R-:W-:-:S04]  /*31d0*/  FFMA R8, R8, R3, R21 ;  /* 0x0000000308087223 */ /* 0x000fc80000000015 */
[----:B------:R-:W-:Y:S01]  /*31e0*/  FFMA R29, R28, R29, R8 ;  /* 0x0000001d1c1d7223 */ /* 0x000fe20000000008 */
[----:B------:R-:W-:-:S03]  /*31f0*/  MOV R8, 0x391fcb8e ;  /* 0x391fcb8e00087802 */ /* 0x000fc60000000f00 */
[----:B------:R-:W-:-:S04]  /*3200*/  FADD R3, R30, R29 ;  /* 0x0000001d1e037221 */ /* 0x000fc80000000000 */
[----:B------:R-:W-:Y:S01]  /*3210*/  FMUL R4, R3, R2 ;  /* 0x0000000203047220 */ /* 0x000fe20000400000 */
[----:B------:R-:W-:-:S03]  /*3220*/  FADD R30, -R30, R3 ;  /* 0x000000031e1e7221 */ /* 0x000fc60000000100 */
[----:B------:R-:W0:Y:S01]  /*3230*/  FRND R21, R4 ;  /* 0x0000000400157307 */ /* 0x000e220000201000 */
[----:B------:R-:W-:Y:S01]  /*3240*/  FADD R30, R29, -R30 ;  /* 0x8000001e1d1e7221 */ /* 0x000fe20000000000 */
[-C--:B------:R-:W-:Y:S01]  /*3250*/  FFMA R3, R3, R2.reuse, -R4 ;  /* 0x0000000203037223 */ /* 0x080fe20000000804 */
[C---:B------:R-:W-:Y:S02]  /*3260*/  FSETP.GT.AND P1, PT, |R4|.reuse, 152, PT ;  /* 0x431800000400780b */ /* 0x040fe40003f24200 */
[----:B------:R-:W-:Y:S01]  /*3270*/  FSETP.GEU.AND P2, PT, R4, RZ, PT ;  /* 0x000000ff0400720b */ /* 0x000fe20003f4e000 */
[----:B------:R-:W-:Y:S02]  /*3280*/  FFMA R30, R30, R2, R3 ;  /* 0x000000021e1e7223 */ /* 0x000fe40000000003 */
[----:B------:R2:W3:Y:S01]  /*3290*/  F2I.NTZ R25, R4 ;  /* 0x0000000400197305 */ /* 0x0004e20000203100 */
[----:B0-----:R-:W-:Y:S01]  /*32a0*/  FADD R3, R4, -R21 ;  /* 0x8000001504037221 */ /* 0x001fe20000000000 */
[----:B------:R-:W-:-:S02]  /*32b0*/  FSETP.GT.AND P0, PT, R21, RZ, PT ;  /* 0x000000ff1500720b */ /* 0x000fc40003f04000 */
[----:B--2---:R-:W-:Y:S01]  /*32c0*/  FSEL R4, RZ, +INF , !P2 ;  /* 0x7f800000ff047808 */ /* 0x004fe20005000000 */
[----:B------:R-:W-:-:S04]  /*32d0*/  FADD R3, R3, R30 ;  /* 0x0000001e03037221 */ /* 0x000fc80000000000 */
[----:B------:R-:W-:-:S04]  /*32e0*/  FFMA R8, R3, R8, 0.0013391353422775864601 ;  /* 0x3aaf85ed03087423 */ /* 0x000fc80000000008 */
[----:B------:R-:W-:-:S04]  /*32f0*/  FFMA R8, R3, R8, 0.0096188392490148544312 ;  /* 0x3c1d985603087423 */ /* 0x000fc80000000008 */
[----:B------:R-:W-:-:S04]  /*3300*/  FFMA R8, R3, R8, 0.055503588169813156128 ;  /* 0x3d6357bb03087423 */ /* 0x000fc80000000008 */
[----:B------:R-:W-:Y:S01]  /*3310*/  FFMA R28, R3, R8, 0.24022644758224487305 ;  /* 0x3e75fdec031c7423 */ /* 0x000fe20000000008 */
[----:B------:R-:W-:Y:S02]  /*3320*/  SEL R8, RZ, 0x83000000, P0 ;  /* 0x83000000ff087807 */ /* 0x000fe40000000000 */
[----:B------:R-:W-:Y:S01]  /*3330*/  FSETP.NEU.AND P0, PT, R5, -1, PT ;  /* 0xbf8000000500780b */ /* 0x000fe20003f0d000 */
[----:B------:R-:W-:Y:S01]  /*3340*/  FFMA R28, R3, R28, 0.69314718246459960938 ;  /* 0x3f317218031c7423 */ /* 0x000fe2000000001c */
[----:B---3--:R-:W-:Y:S01]  /*3350*/  LEA R25, R25, -R8, 0x17 ;  /* 0x8000000819197211 */ /* 0x008fe200078eb8ff */
[----:B------:R-:W-:Y:S02]  /*3360*/  VIADD R5, R8, 0x7f000000 ;  /* 0x7f00000008057836 */ /* 0x000fe40000000000 */
[----:B------:R-:W-:-:S04]  /*3370*/  FFMA R28, R3, R28, 1 ;  /* 0x3f800000031c7423 */ /* 0x000fc8000000001c */
[----:B------:R-:W-:-:S04]  /*3380*/  FMUL R28, R5, R28 ;  /* 0x0000001c051c7220 */ /* 0x000fc80000400000 */
[----:B------:R-:W-:Y:S01]  /*3390*/  @!P1 FMUL R4, R25, R28 ;  /* 0x0000001c19049220 */ /* 0x000fe20000400000 */
[----:B------:R-:W-:-:S04]  /*33a0*/  FSETP.NEU.AND P1, PT, |R2|, +INF , PT ;  /* 0x7f8000000200780b */ /* 0x000fc80003f2d200 */
[----:B------:R-:W-:-:S09]  /*33b0*/  @!P0 FSEL R4, R4, 1, P1 ;  /* 0x3f80000004048808 */ /* 0x000fd20000800000 */
.L_x_48:
[----:B------:R-:W-:Y:S05]  /*33c0*/  BSYNC.RECONVERGENT B1 ;  /* 0x0000000000017941 */ /* 0x000fea0003800200 */
.L_x_47:
[----:B------:R-:W-:Y:S02]  /*33d0*/  IMAD.MOV.U32 R8, RZ, RZ, R24 ;  /* 0x000000ffff087224 */ /* 0x000fe400078e0018 */
[----:B------:R-:W-:Y:S01]  /*33e0*/  FADD R6, R6, 1 ;  /* 0x3f80000006067421 */ /* 0x000fe20000000000 */
[----:B------:R-:W-:Y:S01]  /*33f0*/  MOV R24, R35 ;  /* 0x0000002300187202 */ /* 0x000fe20000000f00 */
[----:B------:R-:W-:Y:S01]  /*3400*/  IMAD.MOV.U32 R5, RZ, RZ, R23 ;  /* 0x000000ffff057224 */ /* 0x000fe200078e0017 */
[----:B------:R-:W-:-:S07]  /*3410*/  MOV R21, R22 ;  /* 0x0000001600157202 */ /* 0x000fce0000000f00 */
.L_x_43:
[----:B------:R-:W-:Y:S05]  /*3420*/  BSYNC.RECONVERGENT B0 ;  /* 0x0000000000007941 */ /* 0x000fea0003800200 */
.L_x_42:
[----:B------:R-:W-:Y:S01]  /*3430*/  FADD R6, R6, -0.3333333432674407959 ;  /* 0xbeaaaaab06067421 */ /* 0x000fe20000000000 */
[----:B------:R-:W-:Y:S03]  /*3440*/  BSSY.RECONVERGENT B0, `(.L_x_50) ;  /* 0x000000f000007945 */ /* 0x000fe60003800200 */
[----:B------:R-:W-:-:S04]  /*3450*/  FMUL R3, R6, 9 ;  /* 0x4110000006037820 */ /* 0x000fc80000400000 */
[----:B------:R-:W-:Y:S01]  /*3460*/  VIADD R2, R3, 0xf3000000 ;  /* 0xf300000003027836 */ /* 0x000fe20000000000 */
[----:B------:R0:W2:Y:S04]  /*3470*/  MUFU.RSQ R22, R3 ;  /* 0x0000000300167308 */ /* 0x0000a80000001400 */
[----:B------:R-:W-:-:S13]  /*3480*/  ISETP.GT.U32.AND P0, PT, R2, 0x727fffff, PT ;  /* 0x727fffff0200780c */ /* 0x000fda0003f04070 */
[----:B0-2---:R-:W-:Y:S05]  /*3490*/  @!P0 BRA `(.L_x_51) ;  /* 0x0000000000148947 */ /* 0x005fea0003800000 */
[----:B------:R-:W-:Y:S02]  /*34a0*/  MOV R2, R3 ;  /* 0x0000000300027202 */ /* 0x000fe40000000f00 */
[----:B------:R-:W-:-:S07]  /*34b0*/  MOV R33, 0x34d0 ;  /* 0x000034d000217802 */ /* 0x000fce0000000f00 */
[----:B-1----:R-:W-:Y:S05]  /*34c0*/  CALL.REL.NOINC `($__internal_3_$__cuda_sm20_sqrt_rn_f32_slowpath) ;  /* 0x0000002000587944 */ /* 0x002fea0003c00000 */
[----:B------:R-:W-:Y:S01]  /*34d0*/  IMAD.MOV.U32 R2, RZ, RZ, R29 ;  /* 0x000000ffff027224 */ /* 0x000fe200078e001d */
[----:B------:R-:W-:Y:S06]  /*34e0*/  BRA `(.L_x_52) ;  /* 0x0000000000107947 */ /* 0x000fec0003800000 */
.L_x_51:
[----:B------:R-:W-:Y:S01]  /*34f0*/  FMUL.FTZ R2, R3, R22 ;  /* 0x0000001603027220 */ /* 0x000fe20000410000 */
[----:B------:R-:W-:-:S03]  /*3500*/  FMUL.FTZ R22, R22, 0.5 ;  /* 0x3f00000016167820 */ /* 0x000fc60000410000 */
[----:B------:R-:W-:-:S04]  /*3510*/  FFMA R3, -R2, R2, R3 ;  /* 0x0000000202037223 */ /* 0x000fc80000000103 */
[----:B------:R-:W-:-:S07]  /*3520*/  FFMA R2, R3, R22, R2 ;  /* 0x0000001603027223 */ /* 0x000fce0000000002 */
.L_x_52:
[----:B------:R-:W-:Y:S05]  /*3530*/  BSYNC.RECONVERGENT B0 ;  /* 0x0000000000007941 */ /* 0x000fea0003800200 */
.L_x_50:
[----:B------:R-:W-:Y:S01]  /*3540*/  IADD3 R3, PT, PT, R2, 0x1800000, RZ ;  /* 0x0180000002037810 */ /* 0x000fe20007ffe0ff */
[----:B------:R-:W-:Y:S03]  /*3550*/  BSSY.RECONVERGENT B0, `(.L_x_53) ;  /* 0x000000c000007945 */ /* 0x000fe60003800200 */
[----:B------:R-:W-:-:S04]  /*3560*/  LOP3.LUT R3, R3, 0x7f800000, RZ, 0xc0, !PT ;  /* 0x7f80000003037812 */ /* 0x000fc800078ec0ff */
[----:B------:R-:W-:-:S13]  /*3570*/  ISETP.GT.U32.AND P0, PT, R3, 0x1ffffff, PT ;  /* 0x01ffffff0300780c */ /* 0x000fda0003f04070 */
[----:B------:R-:W-:Y:S05]  /*3580*/  @P0 BRA `(.L_x_54) ;  /* 0x0000000000100947 */ /* 0x000fea0003800000 */
[----:B------:R-:W-:-:S07]  /*3590*/  MOV R28, 0x35b0 ;  /* 0x000035b0001c7802 */ /* 0x000fce0000000f00 */
[----:B-1----:R-:W-:Y:S05]  /*35a0*/  CALL.REL.NOINC `($__internal_2_$__cuda_sm20_rcp_rn_f32_slowpath) ;  /* 0x0000001c004c7944 */ /* 0x002fea0003c00000 */
[----:B------:R-:W-:Y:S01]  /*35b0*/  IMAD.MOV.U32 R25, RZ, RZ, R29 ;  /* 0x000000ffff197224 */ /* 0x000fe200078e001d */
[----:B------:R-:W-:Y:S06]  /*35c0*/  BRA `(.L_x_55) ;  /* 0x0000000000107947 */ /* 0x000fec0003800000 */
.L_x_54:
[----:B------:R-:W0:Y:S02]  /*35d0*/  MUFU.RCP R25, R2 ;  /* 0x0000000200197308 */ /* 0x000e240000001000 */
[----:B0-----:R-:W-:-:S04]  /*35e0*/  FFMA R3, R25, R2, -1 ;  /* 0xbf80000019037423 */ /* 0x001fc80000000002 */
[----:B------:R-:W-:-:S04]  /*35f0*/  FADD.FTZ R22, -R3, -RZ ;  /* 0x800000ff03167221 */ /* 0x000fc80000010100 */
[----:B------:R-:W-:-:S07]  /*3600*/  FFMA R25, R25, R22, R25 ;  /* 0x0000001619197223 */ /* 0x000fce0000000019 */
.L_x_55:
[----:B------:R-:W-:Y:S05]  /*3610*/  BSYNC.RECONVERGENT B0 ;  /* 0x0000000000007941 */ /* 0x000fea0003800200 */
.L_x_53:
[----:B------:R-:W-:Y:S01]  /*3620*/  BSSY.RECONVERGENT B0, `(.L_x_56) ;  /* 0x00000ad000007945 */ /* 0x000fe20003800200 */
[----:B------:R-:W-:Y:S01]  /*3630*/  MOV R30, R21 ;  /* 0x00000015001e7202 */ /* 0x000fe20000000f00 */
[----:B------:R-:W-:-:S07]  /*3640*/  IMAD.MOV.U32 R23, RZ, RZ, R7 ;  /* 0x000000ffff177224 */ /* 0x000fce00078e0007 */
.L_x_65:
[----:B------:R-:W-:Y:S01]  /*3650*/  BSSY.RECONVERGENT B1, `(.L_x_57) ;  /* 0x000005b000017945 */ /* 0x000fe20003800200 */
[----:B------:R-:W-:Y:S01]  /*3660*/  MOV R7, R20 ;  /* 0x0000001400077202 */ /* 0x000fe20000000f00 */
[----:B------:R-:W-:-:S07]  /*3670*/  IMAD.MOV.U32 R2, RZ, RZ, R5 ;  /* 0x000000ffff027224 */ /* 0x000fce00078e0005 */
.L_x_63:
[----:B------:R-:W-:Y:S01]  /*3680*/  ISETP.NE.AND P0, PT, R26, 0x1, PT ;  /* 0x000000011a00780c */ /* 0x000fe20003f05270 */
[----:B------:R-:W-:Y:S01]  /*3690*/  BSSY.RECONVERGENT B2, `(.L_x_58) ;  /* 0x0000053000027945 */ /* 0x000fe20003800200 */
[----:B------:R-:W-:Y:S01]  /*36a0*/  MOV R28, R26 ;  /* 0x0000001a001c7202 */ /* 0x000fe20000000f00 */
[----:B------:R-:W-:Y:S01]  /*36b0*/  IMAD.MOV.U32 R5, RZ, RZ, R8 ;  /* 0x000000ffff057224 */ /* 0x000fe200078e0008 */
[----:B------:R-:W-:Y:S01]  /*36c0*/  MOV R32, R45 ;  /* 0x0000002d00207202 */ /* 0x000fe20000000f00 */
[----:B------:R-:W-:Y:S01]  /*36d0*/  IMAD.MOV.U32 R22, RZ, RZ, R23 ;  /* 0x000000ffff167224 */ /* 0x000fe200078e0017 */
[----:B------:R-:W-:Y:S01]  /*36e0*/  MOV R21, R24 ;  /* 0x0000001800157202 */ /* 0x000fe20000000f00 */
[----:B------:R-:W-:-:S06]  /*36f0*/  IMAD.MOV.U32 R26, RZ, RZ, RZ ;  /* 0x000000ffff1a7224 */ /* 0x000fcc00078e00ff */
[----:B------:R-:W-:Y:S05]  /*3700*/  @!P0 BRA `(.L_x_59) ;  /* 0x00000004002c8947 */ /* 0x000fea0003800000 */
[----:B------:R-:W-:Y:S01]  /*3710*/  SHF.R.U32.HI R3, RZ, 0x2, R30 ;  /* 0x00000002ff037819 */ /* 0x000fe2000001161e */
[----:B------:R-:W-:Y:S01]  /*3720*/  IMAD.MOV.U32 R29, RZ, RZ, 0x3e055027 ;  /* 0x3e055027ff1d7424 */ /* 0x000fe200078e00ff */
[----:B------:R-:W-:Y:S01]  /*3730*/  SHF.L.U32 R20, R23, 0x4, RZ ;  /* 0x0000000417147819 */ /* 0x000fe200000006ff */
[----:B------:R-:W-:Y:S01]  /*3740*/  BSSY.RECONVERGENT B3, `(.L_x_60) ;  /* 0x000003b000037945 */ /* 0x000fe20003800200 */
[----:B------:R-:W-:-:S05]  /*3750*/  LOP3.LUT R3, R3, R30, RZ, 0x3c, !PT ;  /* 0x0000001e03037212 */ /* 0x000fca00078e3cff */
[----:B------:R-:W-:-:S05]  /*3760*/  IMAD.SHL.U32 R5, R3, 0x2, RZ ;  /* 0x0000000203057824 */ /* 0x000fca00078e00ff */
[----:B------:R-:W-:-:S04]  /*3770*/  LOP3.LUT R20, R23, R20, R5, 0x96, !PT ;  /* 0x0000001417147212 */ /* 0x000fc800078e9605 */
[----:B------:R-:W-:Y:S01]  /*3780*/  LOP3.LUT R21, R20, R3, RZ, 0x3c, !PT ;  /* 0x0000000314157212 */ /* 0x000fe200078e3cff */
[----:B------:R-:W-:-:S03]  /*3790*/  HFMA2 R20, -RZ, RZ, 0.1171875, 0 ;  /* 0x2f800000ff147431 */ /* 0x000fc600000001ff */
[C---:B------:R-:W-:Y:S01]  /*37a0*/  IADD3 R3, PT, PT, R7.reuse, 0x587c5, R21 ;  /* 0x000587c507037810 */ /* 0x040fe20007ffe015 */
[----:B------:R-:W-:-:S03]  /*37b0*/  VIADD R7, R7, 0xb0f8a ;  /* 0x000b0f8a07077836 */ /* 0x000fc60000000000 */
[----:B------:R-:W-:-:S05]  /*37c0*/  I2FP.F32.U32 R3, R3 ;  /* 0x0000000300037245 */ /* 0x000fca0000201000 */
[----:B------:R-:W-:-:S05]  /*37d0*/  FFMA R20, R3, R20, 1.1641532182693481445e-10 ;  /* 0x2f00000003147423 */ /* 0x000fca0000000014 */
[----:B------:R-:W-:-:S13]  /*37e0*/  FSETP.GEU.AND P0, PT, R20, 1.175494350822287508e-38, PT ;  /* 0x008000001400780b */ /* 0x000fda0003f0e000 */
[----:B------:R-:W-:-:S04]  /*37f0*/  @!P0 FMUL R20, R20, 8388608 ;  /* 0x4b00000014148820 */ /* 0x000fc80000400000 */
[----:B------:R-:W-:-:S05]  /*3800*/  VIADD R3, R20, 0xc0d55555 ;  /* 0xc0d5555514037836 */ /* 0x000fca0000000000 */
[----:B------:R-:W-:-:S04]  /*3810*/  LOP3.LUT R5, R3, 0xff800000, RZ, 0xc0, !PT ;  /* 0xff80000003057812 */ /* 0x000fc800078ec0ff */
[-C--:B------:R-:W-:Y:S02]  /*3820*/  IADD3 R3, PT, PT, R20, -R5.reuse, RZ ;  /* 0x8000000514037210 */ /* 0x080fe40007ffe0ff */
[----:B------:R-:W-:Y:S02]  /*3830*/  I2FP.F32.S32 R22, R5 ;  /* 0x0000000500167245 */ /* 0x000fe40000201400 */
[----:B------:R-:W-:Y:S01]  /*3840*/  MOV R5, 0x7f800000 ;  /* 0x7f80000000057802 */ /* 0x000fe20000000f00 */
[----:B------:R-:W-:-:S04]  /*3850*/  FADD R26, R3, -1 ;  /* 0xbf800000031a7421 */ /* 0x000fc80000000000 */
[----:B------:R-:W-:-:S04]  /*3860*/  FFMA R3, R26, -R29, 0.14084610342979431152 ;  /* 0x3e1039f61a037423 */ /* 0x000fc8000000081d */
[----:B------:R-:W-:-:S04]  /*3870*/  FFMA R3, R26, R3, -0.12148627638816833496 ;  /* 0xbdf8cdcc1a037423 */ /* 0x000fc80000000003 */
[----:B------:R-:W-:-:S04]  /*3880*/  FFMA R3, R26, R3, 0.13980610668659210205 ;  /* 0x3e0f29551a037423 */ /* 0x000fc80000000003 */
[----:B------:R-:W-:-:S04]  /*3890*/  FFMA R3, R26, R3, -0.16684235632419586182 ;  /* 0xbe2ad8b91a037423 */ /* 0x000fc80000000003 */
[----:B------:R-:W-:-:S04]  /*38a0*/  FFMA R3, R26, R3, 0.20012299716472625732 ;  /* 0x3e4ced0b1a037423 */ /* 0x000fc80000000003 */
[----:B------:R-:W-:-:S04]  /*38b0*/  FFMA R3, R26, R3, -0.24999669194221496582 ;  /* 0xbe7fff221a037423 */ /* 0x000fc80000000003 */
[----:B------:R-:W-:-:S04]  /*38c0*/  FFMA R3, R26, R3, 0.33333182334899902344 ;  /* 0x3eaaaa781a037423 */ /* 0x000fc80000000003 */
[----:B------:R-:W-:Y:S01]  /*38d0*/  FFMA R29, R26, R3, -0.5 ;  /* 0xbf0000001a1d7423 */ /* 0x000fe20000000003 */
[----:B------:R-:W-:Y:S02]  /*38e0*/  FSEL R3, RZ, -23, P0 ;  /* 0xc1b80000ff037808 */ /* 0x000fe40000000000 */
[----:B------:R-:W-:Y:S01]  /*38f0*/  ISETP.GT.U32.AND P0, PT, R20, 0x7f7fffff, PT ;  /* 0x7f7fffff1400780c */ /* 0x000fe20003f04070 */
[----:B------:R-:W-:Y:S02]  /*3900*/  FMUL R29, R26, R29 ;  /* 0x0000001d1a1d7220 */ /* 0x000fe40000400000 */
[----:B------:R-:W-:Y:S01]  /*3910*/  FFMA R22, R22, 1.1920928955078125e-07, R3 ;  /* 0x3400000016167823 */ /* 0x000fe20000000003 */
[----:B------:R-:W-:Y:S01]  /*3920*/  SHF.R.U32.HI R3, RZ, 0x2, R2 ;  /* 0x00000002ff037819 */ /* 0x000fe20000011602 */
[----:B------:R-:W-:-:S03]  /*3930*/  FFMA R29, R26, R29, R26 ;  /* 0x0000001d1a1d7223 */ /* 0x000fc6000000001a */
[----:B------:R-:W-:Y:S01]  /*3940*/  LOP3.LUT R3, R3, R2, RZ, 0x3c, !PT ;  /* 0x0000000203037212 */ /* 0x000fe200078e3cff */
[----:B------:R-:W-:Y:S01]  /*3950*/  FFMA R22, R22, 0.69314718246459960938, R29 ;  /* 0x3f31721816167823 */ /* 0x000fe2000000001d */
[----:B------:R-:W-:-:S03]  /*3960*/  SHF.L.U32 R2, R21, 0x4, RZ ;  /* 0x0000000415027819 */ /* 0x000fc600000006ff */
[C---:B------:R-:W-:Y:S01]  /*3970*/  @P0 FFMA R22, R20.reuse, R5, +INF ;  /* 0x7f80000014160423 */ /* 0x040fe20000000005 */
[----:B------:R-:W-:Y:S01]  /*3980*/  FSETP.NEU.AND P0, PT, R20, RZ, PT ;  /* 0x000000ff1400720b */ /* 0x000fe20003f0d000 */
[----:B------:R-:W-:Y:S02]  /*3990*/  IMAD.SHL.U32 R5, R3, 0x2, RZ ;  /* 0x0000000203057824 */ /* 0x000fe400078e00ff */
[----:B------:R-:W-:-:S03]  /*39a0*/  FMUL R22, R22, -2 ;  /* 0xc000000016167820 */ /* 0x000fc60000400000 */
[----:B------:R-:W-:Y:S02]  /*39b0*/  LOP3.LUT R2, R3, R5, R2, 0x96, !PT ;  /* 0x0000000503027212 */ /* 0x000fe400078e9602 */
[----:B------:R-:W-:Y:S02]  /*39c0*/  FSEL R20, R22, +INF , P0 ;  /* 0x7f80000016147808 */ /* 0x000fe40000000000 */
[----:B------:R-:W-:Y:S02]  /*39d0*/  LOP3.LUT R22, R2, R21, RZ, 0x3c, !PT ;  /* 0x0000001502167212 */ /* 0x000fe400078e3cff */
[----:B------:R-:W-:Y:S01]  /*39e0*/  IADD3 R3, PT, PT, R20, -0xd000000, RZ ;  /* 0xf300000014037810 */ /* 0x000fe20007ffe0ff */
[----:B------:R0:W2:Y:S02]  /*39f0*/  MUFU.RSQ R29, R20 ;  /* 0x00000014001d7308 */ /* 0x0000a40000001400 */
[----:B------:R-:W-:Y:S01]  /*3a00*/  IMAD.IADD R2, R22, 0x1, R7 ;  /* 0x0000000116027824 */ /* 0x000fe200078e0207 */
[----:B------:R-:W-:Y:S01]  /*3a10*/  ISETP.GT.U32.AND P0, PT, R3, 0x727fffff, PT ;  /* 0x727fffff0300780c */ /* 0x000fe20003f04070 */
[----:B------:R-:W-:-:S03]  /*3a20*/  HFMA2 R3, -RZ, RZ, 0.1495361328125, 0.0004794597625732421875 ;  /* 0x30c90fdbff037431 */ /* 0x000fc600000001ff */
[----:B------:R-:W-:-:S05]  /*3a30*/  I2FP.F32.U32 R2, R2 ;  /* 0x0000000200027245 */ /* 0x000fca0000201000 */
[----:B------:R-:W-:-:S04]  /*3a40*/  FFMA R5, R2, R3, 7.314590599882819788e-10 ;  /* 0x30490fdb02057423 */ /* 0x000fc80000000003 */
[----:B0-----:R-:W-:Y:S05]  /*3a50*/  @!P0 BRA `(.L_x_61) ;  /* 0x0000000000148947 */ /* 0x001fea0003800000 */
[----:B------:R-:W-:Y:S01]  /*3a60*/  IMAD.MOV.U32 R2, RZ, RZ, R20 ;  /* 0x000000ffff027224 */ /* 0x000fe200078e0014 */
[----:B------:R-:W-:-:S07]  /*3a70*/  MOV R33, 0x3a90 ;  /* 0x00003a9000217802 */ /* 0x000fce0000000f00 */
[----:B-12---:R-:W-:Y:S05]  /*3a80*/  CALL.REL.NOINC `($__internal_3_$__cuda_sm20_sqrt_rn_f32_slowpath) ;  /* 0x0000001800e87944 */ /* 0x006fea0003c00000 */
[----:B------:R-:W-:Y:S01]  /*3a90*/  MOV R45, R29 ;  /* 0x0000001d002d7202 */ /* 0x000fe20000000f00 */
[----:B------:R-:W-:Y:S06]  /*3aa0*/  BRA `(.L_x_62) ;  /* 0x0000000000107947 */ /* 0x000fec0003800000 */
.L_x_61:
[----:B--2---:R-:W-:Y:S01]  /*3ab0*/  FMUL.FTZ R45, R20, R29 ;  /* 0x0000001d142d7220 */ /* 0x004fe20000410000 */
[----:B------:R-:W-:-:S03]  /*3ac0*/  FMUL.FTZ R3, R29, 0.5 ;  /* 0x3f0000001d037820 */ /* 0x000fc60000410000 */
[----:B------:R-:W-:-:S04]  /*3ad0*/  FFMA R2, -R45, R45, R20 ;  /* 0x0000002d2d027223 */ /* 0x000fc80000000114 */
[----:B------:R-:W-:-:S07]  /*3ae0*/  FFMA R45, R2, R3, R45 ;  /* 0x00000003022d7223 */ /* 0x000fce000000002d */
.L_x_62:
[----:B------:R-:W-:Y:S05]  /*3af0*/  BSYNC.RECONVERGENT B3 ;  /* 0x0000000000037941 */ /* 0x000fea0003800200 */
.L_x_60:
[----:B------:R-:W-:Y:S01]  /*3b00*/  FMUL.RZ R3, R5, 0.15915493667125701904 ;  /* 0x3e22f98305037820 */ /* 0x000fe2000040c000 */
[----:B------:R-:W-:Y:S01]  /*3b10*/  MOV R30, R8 ;  /* 0x00000008001e7202 */ /* 0x000fe20000000f00 */
[----:B------:R-:W-:Y:S02]  /*3b20*/  HFMA2 R26, -RZ, RZ, 0, 5.9604644775390625e-08 ;  /* 0x00000001ff1a7431 */ /* 0x000fe400000001ff */
[----:B------:R-:W-:Y:S01]  /*3b30*/  IMAD.MOV.U32 R2, RZ, RZ, R24 ;  /* 0x000000ffff027224 */ /* 0x000fe200078e0018 */
[----:B------:R-:W0:Y:S01]  /*3b40*/  MUFU.SIN R32, R3 ;  /* 0x0000000300207308 */ /* 0x000e220000000400 */
[--C-:B------:R-:W-:Y:S01]  /*3b50*/  IMAD.MOV.U32 R5, RZ, RZ, R23.reuse ;  /* 0x000000ffff057224 */ /* 0x100fe200078e0017 */
[----:B------:R-:W-:Y:S01]  /*3b60*/  MOV R24, R21 ;  /* 0x0000001500187202 */ /* 0x000fe20000000f00 */
[----:B------:R-:W-:Y:S02]  /*3b70*/  IMAD.MOV.U32 R8, RZ, RZ, R23 ;  /* 0x000000ffff087224 */ /* 0x000fe400078e0017 */
[----:B------:R-:W-:-:S03]  /*3b80*/  IMAD.MOV.U32 R23, RZ, RZ, R22 ;  /* 0x000000ffff177224 */ /* 0x000fc600078e0016 */
[----:B------:R-:W2:Y:S01]  /*3b90*/  MUFU.COS R20, R3 ;  /* 0x0000000300147308 */ /* 0x000ea20000000000 */
[-C--:B0-----:R-:W-:Y:S01]  /*3ba0*/  FMUL R32, R32, R45.reuse ;  /* 0x0000002d20207220 */ /* 0x081fe20000400000 */
[----:B--2---:R-:W-:-:S07]  /*3bb0*/  FMUL R45, R20, R45 ;  /* 0x0000002d142d7220 */ /* 0x004fce0000400000 */
.L_x_59:
[----:B------:R-:W-:Y:S05]  /*3bc0*/  BSYNC.RECONVERGENT B2 ;  /* 0x0000000000027941 */ /* 0x000fea0003800200 */
.L_x_58:
[----:B------:R-:W-:-:S05]  /*3bd0*/  FFMA R34, R32, R25, 1 ;  /* 0x3f80000020227423 */ /* 0x000fca0000000019 */
[----:B------:R-:W-:-:S13]  /*3be0*/  FSETP.GTU.AND P0, PT, R34, RZ, PT ;  /* 0x000000ff2200720b */ /* 0x000fda0003f0c000 */
[----:B------:R-:W-:Y:S05]  /*3bf0*/  @!P0 BRA `(.L_x_63) ;  /* 0xfffffff800a08947 */ /* 0x000fea000383ffff */
[----:B------:R-:W-:Y:S05]  /*3c00*/  BSYNC.RECONVERGENT B1 ;  /* 0x0000000000017941 */ /* 0x000fea0003800200 */
.L_x_57:
[----:B------:R-:W-:-:S04]  /*3c10*/  SHF.R.U32.HI R3, RZ, 0x2, R30 ;  /* 0x00000002ff037819 */ /* 0x000fc8000001161e */
[----:B------:R-:W-:Y:S02]  /*3c20*/  LOP3.LUT R8, R3, R30, RZ, 0x3c, !PT ;  /* 0x0000001e03087212 */ /* 0x000fe400078e3cff */
[----:B------:R-:W-:-:S03]  /*3c30*/  SHF.L.U32 R3, R22, 0x4, RZ ;  /* 0x0000000416037819 */ /* 0x000fc600000006ff */
[----:B------:R-:W-:-:S05]  /*3c40*/  IMAD.SHL.U32 R20, R8, 0x2, RZ ;  /* 0x0000000208147824 */ /* 0x000fca00078e00ff */
[----:B------:R-:W-:Y:S02]  /*3c50*/  LOP3.LUT R3, R22, R3, R20, 0x96, !PT ;  /* 0x0000000316037212 */ /* 0x000fe400078e9614 */
[----:B------:R-:W-:Y:S02]  /*3c60*/  IADD3 R20, PT, PT, R7, 0x587c5, RZ ;  /* 0x000587c507147810 */ /* 0x000fe40007ffe0ff */
[----:B------:R-:W-:Y:S01]  /*3c70*/  LOP3.LUT R23, R3, R8, RZ, 0x3c, !PT ;  /* 0x0000000803177212 */ /* 0x000fe200078e3cff */
[----:B------:R-:W-:Y:S02]  /*3c80*/  HFMA2 R3, -RZ, RZ, 0.1171875, 0 ;  /* 0x2f800000ff037431 */ /* 0x000fe400000001ff */
[----:B------:R-:W-:Y:S02]  /*3c90*/  FMUL R8, R32, R32 ;  /* 0x0000002020087220 */ /* 0x000fe40000400000 */
[----:B------:R-:W-:Y:S02]  /*3ca0*/  IMAD.IADD R24, R23, 0x1, R20 ;  /* 0x0000000117187824 */ /* 0x000fe400078e0214 */
[----:B------:R-:W-:-:S03]  /*3cb0*/  FMUL R29, R8, -0.033100001513957977295 ;  /* 0xbd0793de081d7820 */ /* 0x000fc60000400000 */
[----:B------:R-:W-:Y:S01]  /*3cc0*/  I2FP.F32.U32 R24, R24 ;  /* 0x0000001800187245 */ /* 0x000fe20000201000 */
[----:B------:R-:W-:-:S04]  /*3cd0*/  FFMA R29, R8, R29, 1 ;  /* 0x3f800000081d7423 */ /* 0x000fc8000000001d */
[----:B------:R-:W-:-:S05]  /*3ce0*/  FFMA R24, R24, R3, 1.1641532182693481445e-10 ;  /* 0x2f00000018187423 */ /* 0x000fca0000000003 */
[----:B------:R-:W-:Y:S01]  /*3cf0*/  FSETP.GEU.AND P0, PT, R24, R29, PT ;  /* 0x0000001d1800720b */ /* 0x000fe20003f0e000 */
[----:B------:R-:W-:-:S04]  /*3d00*/  FMUL R29, R34, R34 ;  /* 0x00000022221d7220 */ /* 0x000fc80000400000 */
[----:B------:R-:W-:-:S08]  /*3d10*/  FMUL R29, R34, R29 ;  /* 0x0000001d221d7220 */ /* 0x000fd00000400000 */
[----:B------:R-:W-:Y:S05]  /*3d20*/  @!P0 BRA `(.L_x_64) ;  /* 0x0000000000f08947 */ /* 0x000fea0003800000 */
[C---:B------:R-:W-:Y:S01]  /*3d30*/  FMUL R30, R29.reuse, 8388608 ;  /* 0x4b0000001d1e7820 */ /* 0x040fe20000400000 */
[----:B------:R-:W-:Y:S01]  /*3d40*/  FSETP.GEU.AND P1, PT, R29, 1.175494350822287508e-38, PT ;  /* 0x008000001d00780b */ /* 0x000fe20003f2e000 */
[----:B------:R-:W-:Y:S01]  /*3d50*/  IMAD.MOV.U32 R34, RZ, RZ, 0x3e055027 ;  /* 0x3e055027ff227424 */ /* 0x000fe200078e00ff */
[----:B------:R-:W-:Y:S02]  /*3d60*/  FSETP.GEU.AND P0, PT, R24, 1.175494350822287508e-38, PT ;  /* 0x008000001800780b */ /* 0x000fe40003f0e000 */
[----:B------:R-:W-:Y:S02]  /*3d70*/  FSEL R30, R30, R29, !P1 ;  /* 0x0000001d1e1e7208 */ /* 0x000fe40004800000 */
[----:B------:R-:W-:Y:S02]  /*3d80*/  FSEL R36, RZ, -23, P1 ;  /* 0xc1b80000ff247808 */ /* 0x000fe40000800000 */
[C---:B------:R-:W-:Y:S01]  /*3d90*/  ISETP.GT.U32.AND P1, PT, R30.reuse, 0x7f7fffff, PT ;  /* 0x7f7fffff1e00780c */ /* 0x040fe20003f24070 */
[----:B------:R-:W-:-:S05]  /*3da0*/  VIADD R35, R30, 0xc0d55555 ;  /* 0xc0d555551e237836 */ /* 0x000fca0000000000 */
[----:B------:R-:W-:Y:S01]  /*3db0*/  LOP3.LUT R35, R35, 0xff800000, RZ, 0xc0, !PT ;  /* 0xff80000023237812 */ /* 0x000fe200078ec0ff */
[----:B------:R-:W-:-:S03]  /*3dc0*/  @!P0 FMUL R24, R24, 8388608 ;  /* 0x4b00000018188820 */ /* 0x000fc60000400000 */
[-C--:B------:R-:W-:Y:S02]  /*3dd0*/  IADD3 R32, PT, PT, R30, -R35.reuse, RZ ;  /* 0x800000231e207210 */ /* 0x080fe40007ffe0ff */
[----:B------:R-:W-:Y:S02]  /*3de0*/  IADD3 R33, PT, PT, R24, -0x3f2aaaab, RZ ;  /* 0xc0d5555518217810 */ /* 0x000fe40007ffe0ff */
[----:B------:R-:W-:Y:S01]  /*3df0*/  I2FP.F32.S32 R35, R35 ;  /* 0x0000002300237245 */ /* 0x000fe20000201400 */
[----:B------:R-:W-:Y:S01]  /*3e00*/  FADD R32, R32, -1 ;  /* 0xbf80000020207421 */ /* 0x000fe20000000000 */
[----:B------:R-:W-:-:S03]  /*3e10*/  LOP3.LUT R33, R33, 0xff800000, RZ, 0xc0, !PT ;  /* 0xff80000021217812 */ /* 0x000fc600078ec0ff */
[----:B------:R-:W-:Y:S01]  /*3e20*/  FFMA R31, R32, -R34, 0.14084610342979431152 ;  /* 0x3e1039f6201f7423 */ /* 0x000fe20000000822 */
[----:B------:R-:W-:-:S03]  /*3e30*/  FFMA R35, R35, 1.1920928955078125e-07, R36 ;  /* 0x3400000023237823 */ /* 0x000fc60000000024 */
[----:B------:R-:W-:Y:S01]  /*3e40*/  FFMA R37, R32, R31, -0.12148627638816833496 ;  /* 0xbdf8cdcc20257423 */ /* 0x000fe2000000001f */
[----:B------:R-:W-:Y:S01]  /*3e50*/  IMAD.IADD R31, R24, 0x1, -R33 ;  /* 0x00000001181f7824 */ /* 0x000fe200078e0a21 */
[----:B------:R-:W-:Y:S02]  /*3e60*/  I2FP.F32.S32 R33, R33 ;  /* 0x0000002100217245 */ /* 0x000fe40000201400 */
[----:B------:R-:W-:Y:S01]  /*3e70*/  FFMA R37, R32, R37, 0.13980610668659210205 ;  /* 0x3e0f295520257423 */ /* 0x000fe20000000025 */
[----:B------:R-:W-:-:S03]  /*3e80*/  FADD R31, R31, -1 ;  /* 0xbf8000001f1f7421 */ /* 0x000fc60000000000 */
[----:B------:R-:W-:Y:S01]  /*3e90*/  FFMA R37, R32, R37, -0.16684235632419586182 ;  /* 0xbe2ad8b920257423 */ /* 0x000fe20000000025 */
[----:B------:R-:W-:-:S03]  /*3ea0*/  FFMA R34, R31, -R34, 0.14084610342979431152 ;  /* 0x3e1039f61f227423 */ /* 0x000fc60000000822 */
[----:B------:R-:W-:Y:S01]  /*3eb0*/  FFMA R37, R32, R37, 0.20012299716472625732 ;  /* 0x3e4ced0b20257423 */ /* 0x000fe20000000025 */
[----:B------:R-:W-:-:S03]  /*3ec0*/  FFMA R34, R31, R34, -0.12148627638816833496 ;  /* 0xbdf8cdcc1f227423 */ /* 0x000fc60000000022 */
[----:B------:R-:W-:Y:S01]  /*3ed0*/  FFMA R37, R32, R37, -0.24999669194221496582 ;  /* 0xbe7fff2220257423 */ /* 0x000fe20000000025 */
[----:B------:R-:W-:-:S03]  /*3ee0*/  FFMA R34, R31, R34, 0.13980610668659210205 ;  /* 0x3e0f29551f227423 */ /* 0x000fc60000000022 */
[----:B------:R-:W-:Y:S01]  /*3ef0*/  FFMA R37, R32, R37, 0.33333182334899902344 ;  /* 0x3eaaaa7820257423 */ /* 0x000fe20000000025 */
[----:B------:R-:W-:-:S03]  /*3f00*/  FFMA R34, R31, R34, -0.16684235632419586182 ;  /* 0xbe2ad8b91f227423 */ /* 0x000fc60000000022 */
[----:B------:R-:W-:Y:S01]  /*3f10*/  FFMA R37, R32, R37, -0.5 ;  /* 0xbf00000020257423 */ /* 0x000fe20000000025 */
[----:B------:R-:W-:-:S03]  /*3f20*/  FFMA R34, R31, R34, 0.20012299716472625732 ;  /* 0x3e4ced0b1f227423 */ /* 0x000fc60000000022 */
[----:B------:R-:W-:Y:S01]  /*3f30*/  FMUL R37, R32, R37 ;  /* 0x0000002520257220 */ /* 0x000fe20000400000 */
[----:B------:R-:W-:-:S03]  /*3f40*/  FFMA R34, R31, R34, -0.24999669194221496582 ;  /* 0xbe7fff221f227423 */ /* 0x000fc60000000022 */
[----:B------:R-:W-:Y:S01]  /*3f50*/  FFMA R32, R32, R37, R32 ;  /* 0x0000002520207223 */ /* 0x000fe20000000020 */
[----:B------:R-:W-:Y:S01]  /*3f60*/  MOV R37, 0x7f800000 ;  /* 0x7f80000000257802 */ /* 0x000fe20000000f00 */
[----:B------:R-:W-:Y:S02]  /*3f70*/  FFMA R34, R31, R34, 0.33333182334899902344 ;  /* 0x3eaaaa781f227423 */ /* 0x000fe40000000022 */
[----:B------:R-:W-:Y:S01]  /*3f80*/  FFMA R35, R35, 0.69314718246459960938, R32 ;  /* 0x3f31721823237823 */ /* 0x000fe20000000020 */
[----:B------:R-:W-:Y:S01]  /*3f90*/  FSEL R32, RZ, -23, P0 ;  /* 0xc1b80000ff207808 */ /* 0x000fe20000000000 */
[----:B------:R-:W-:Y:S01]  /*3fa0*/  @P1 FFMA R35, R30, R37, +INF ;  /* 0x7f8000001e231423 */ /* 0x000fe20000000025 */
[C---:B------:R-:W-:Y:S01]  /*3fb0*/  FFMA R34, R31.reuse, R34, -0.5 ;  /* 0xbf0000001f227423 */ /* 0x040fe20000000022 */
[----:B------:R-:W-:Y:S02]  /*3fc0*/  ISETP.GT.U32.AND P0, PT, R24, 0x7f7fffff, PT ;  /* 0x7f7fffff1800780c */ /* 0x000fe40003f04070 */
[----:B------:R-:W-:Y:S01]  /*3fd0*/  FSETP.NEU.AND P1, PT, R30, RZ, PT ;  /* 0x000000ff1e00720b */ /* 0x000fe20003f2d000 */
[----:B------:R-:W-:Y:S01]  /*3fe0*/  FMUL R34, R31, R34 ;  /* 0x000000221f227220 */ /* 0x000fe20000400000 */
[----:B------:R-:W-:Y:S01]  /*3ff0*/  FADD R30, -R29, 1 ;  /* 0x3f8000001d1e7421 */ /* 0x000fe20000000100 */
[----:B------:R-:W-:Y:S01]  /*4000*/  FFMA R32, R33, 1.1920928955078125e-07, R32 ;  /* 0x3400000021207823 */ /* 0x000fe20000000020 */
[----:B------:R-:W-:Y:S01]  /*4010*/  FSEL R35, R35, -INF , P1 ;  /* 0xff80000023237808 */ /* 0x000fe20000800000 */
[----:B------:R-:W-:-:S04]  /*4020*/  FFMA R31, R31, R34, R31 ;  /* 0x000000221f1f7223 */ /* 0x000fc8000000001f */
[----:B------:R-:W-:Y:S01]  /*4030*/  FADD R35, R30, R35 ;  /* 0x000000231e237221 */ /* 0x000fe20000000000 */
[----:B------:R-:W-:Y:S01]  /*4040*/  FFMA R31, R32, 0.69314718246459960938, R31 ;  /* 0x3f317218201f7823 */ /* 0x000fe2000000001f */
[C---:B------:R-:W-:Y:S01]  /*4050*/  @P0 FFMA R31, R24.reuse, R37, +INF ;  /* 0x7f800000181f0423 */ /* 0x040fe20000000025 */
[----:B------:R-:W-:Y:S01]  /*4060*/  FSETP.NEU.AND P0, PT, R24, RZ, PT ;  /* 0x000000ff1800720b */ /* 0x000fe20003f0d000 */
[----:B------:R-:W-:Y:S01]  /*4070*/  FMUL R35, R6, R35 ;  /* 0x0000002306237220 */ /* 0x000fe20000400000 */
[----:B------:R-:W-:Y:S02]  /*4080*/  IMAD.MOV.U32 R24, RZ, RZ, R22 ;  /* 0x000000ffff187224 */ /* 0x000fe400078e0016 */
[----:B------:R-:W-:Y:S01]  /*4090*/  FSEL R31, R31, -INF , P0 ;  /* 0xff8000001f1f7808 */ /* 0x000fe20000000000 */
[----:B------:R-:W-:Y:S01]  /*40a0*/  FFMA R8, R8, 0.5, R35 ;  /* 0x3f00000008087823 */ /* 0x000fe20000000023 */
[----:B------:R-:W-:-:S04]  /*40b0*/  IMAD.MOV.U32 R30, RZ, RZ, R2 ;  /* 0x000000ffff1e7224 */ /* 0x000fc800078e0002 */
[----:B------:R-:W-:Y:S02]  /*40c0*/  FSETP.GEU.AND P0, PT, R31, R8, PT ;  /* 0x000000081f00720b */ /* 0x000fe40003f0e000 */
[----:B------:R-:W-:-:S11]  /*40d0*/  MOV R8, R21 ;  /* 0x0000001500087202 */ /* 0x000fd60000000f00 */
[----:B------:R-:W-:Y:S05]  /*40e0*/  @P0 BRA `(.L_x_65) ;  /* 0xfffffff400580947 */ /* 0x000fea000383ffff */
.L_x_64:
[----:B------:R-:W-:Y:S05]  /*40f0*/  BSYNC.RECONVERGENT B0 ;  /* 0x0000000000007941 */ /* 0x000fea0003800200 */
.L_x_56:
[----:B------:R-:W-:Y:S01]  /*4100*/  ISETP.NE.AND P0, PT, R28, 0x1, PT ;  /* 0x000000011c00780c */ /* 0x000fe20003f05270 */
[----:B------:R-:W-:Y:S01]  /*4110*/  FMUL R29, R6, R29 ;  /* 0x0000001d061d7220 */ /* 0x000fe20000400000 */
[----:B------:R-:W-:Y:S03]  /*4120*/  BSSY.RECONVERGENT B0, `(.L_x_66) ;  /* 0x0000090000007945 */ /* 0x000fe60003800200 */
[----:B------:R-:W-:-:S04]  /*4130*/  FMUL R4, R29, R4 ;  /* 0x000000041d047220 */ /* 0x000fc80000400000 */
[----:B------:R-:W-:-:S04]  /*4140*/  FMUL R4, R4, R11 ;  /* 0x0000000b04047220 */ /* 0x000fc80000400000 */
[----:B------:R-:W-:Y:S05]  /*4150*/  @P0 BRA `(.L_x_67) ;  /* 0x0000000400180947 */ /* 0x000fea0003800000 */
[----:B------:R-:W-:Y:S01]  /*4160*/  SHF.R.U32.HI R25, RZ, 0x2, R2 ;  /* 0x00000002ff197819 */ /* 0x000fe20000011602 */
[----:B------:R-:W-:Y:S01]  /*4170*/  BSSY.RECONVERGENT B1, `(.L_x_68) ;  /* 0x000003c000017945 */ /* 0x000fe20003800200 */
[----:B------:R-:W-:Y:S02]  /*4180*/  SHF.L.U32 R24, R23, 0x4, RZ ;  /* 0x0000000417187819 */ /* 0x000fe400000006ff */
[----:B------:R-:W-:Y:S02]  /*4190*/  LOP3.LUT R25, R25, R2, RZ, 0x3c, !PT ;  /* 0x0000000219197212 */ /* 0x000fe400078e3cff */
[----:B------:R-:W-:-:S03]  /*41a0*/  IADD3 R20, PT, PT, R7, 0x10974f, RZ ;  /* 0x0010974f07147810 */ /* 0x000fc60007ffe0ff */
[----:B------:R-:W-:-:S05]  /*41b0*/  IMAD.SHL.U32 R2, R25, 0x2, RZ ;  /* 0x0000000219027824 */ /* 0x000fca00078e00ff */
[----:B------:R-:W-:Y:S02]  /*41c0*/  LOP3.LUT R24, R25, R2, R24, 0x96, !PT ;  /* 0x0000000219187212 */ /* 0x000fe400078e9618 */
[----:B------:R-:W-:Y:S02]  /*41d0*/  MOV R25, 0x3e055027 ;  /* 0x3e05502700197802 */ /* 0x000fe40000000f00 */
[----:B------:R-:W-:-:S04]  /*41e0*/  LOP3.LUT R24, R24, R23, RZ, 0x3c, !PT ;  /* 0x0000001718187212 */ /* 0x000fc800078e3cff */
[----:B------:R-:W-:-:S04]  /*41f0*/  IADD3 R2, PT, PT, R7, 0xb0f8a, R24 ;  /* 0x000b0f8a07027810 */ /* 0x000fc80007ffe018 */
[----:B------:R-:W-:-:S05]  /*4200*/  I2FP.F32.U32 R2, R2 ;  /* 0x0000000200027245 */ /* 0x000fca0000201000 */
[----:B------:R-:W-:-:S05]  /*4210*/  FFMA R6, R2, R3, 1.1641532182693481445e-10 ;  /* 0x2f00000002067423 */ /* 0x000fca0000000003 */
[----:B------:R-:W-:-:S13]  /*4220*/  FSETP.GEU.AND P0, PT, R6, 1.175494350822287508e-38, PT ;  /* 0x008000000600780b */ /* 0x000fda0003f0e000 */
[----:B------:R-:W-:-:S05]  /*4230*/  @!P0 FMUL R6, R6, 8388608 ;  /* 0x4b00000006068820 */ /* 0x000fca0000400000 */
[----:B------:R-:W-:-:S04]  /*4240*/  IADD3 R2, PT, PT, R6, -0x3f2aaaab, RZ ;  /* 0xc0d5555506027810 */ /* 0x000fc80007ffe0ff */
[----:B------:R-:W-:-:S05]  /*4250*/  LOP3.LUT R3, R2, 0xff800000, RZ, 0xc0, !PT ;  /* 0xff80000002037812 */ /* 0x000fca00078ec0ff */
[----:B------:R-:W-:Y:S01]  /*4260*/  IMAD.IADD R2, R6, 0x1, -R3 ;  /* 0x0000000106027824 */ /* 0x000fe200078e0a03 */
[----:B------:R-:W-:-:S03]  /*4270*/  I2FP.F32.S32 R3, R3 ;  /* 0x0000000300037245 */ /* 0x000fc60000201400 */
[----:B------:R-:W-:Y:S01]  /*4280*/  FADD R8, R2, -1 ;  /* 0xbf80000002087421 */ /* 0x000fe20000000000 */
[----:B------:R-:W-:Y:S02]  /*4290*/  FSEL R2, RZ, -23, P0 ;  /* 0xc1b80000ff027808 */ /* 0x000fe40000000000 */
[----:B------:R-:W-:Y:S01]  /*42a0*/  ISETP.GT.U32.AND P0, PT, R6, 0x7f7fffff, PT ;  /* 0x7f7fffff0600780c */ /* 0x000fe20003f04070 */
[C---:B------:R-:W-:Y:S02]  /*42b0*/  FFMA R25, R8.reuse, -R25, 0.14084610342979431152 ;  /* 0x3e1039f608197423 */ /* 0x040fe40000000819 */
[----:B------:R-:W-:Y:S01]  /*42c0*/  FFMA R3, R3, 1.1920928955078125e-07, R2 ;  /* 0x3400000003037823 */ /* 0x000fe20000000002 */
[----:B------:R-:W-:Y:S01]  /*42d0*/  SHF.R.U32.HI R2, RZ, 0x2, R5 ;  /* 0x00000002ff027819 */ /* 0x000fe20000011605 */
[----:B------:R-:W-:-:S03]  /*42e0*/  FFMA R25, R8, R25, -0.12148627638816833496 ;  /* 0xbdf8cdcc08197423 */ /* 0x000fc60000000019 */
[----:B------:R-:W-:Y:S01]  /*42f0*/  LOP3.LUT R2, R2, R5, RZ, 0x3c, !PT ;  /* 0x0000000502027212 */ /* 0x000fe200078e3cff */
[----:B------:R-:W-:-:S03]  /*4300*/  FFMA R25, R8, R25, 0.13980610668659210205 ;  /* 0x3e0f295508197423 */ /* 0x000fc60000000019 */
[----:B------:R-:W-:Y:S01]  /*4310*/  SHF.L.U32 R5, R2, 0x1, RZ ;  /* 0x0000000102057819 */ /* 0x000fe200000006ff */
[----:B------:R-:W-:-:S04]  /*4320*/  FFMA R25, R8, R25, -0.16684235632419586182 ;  /* 0xbe2ad8b908197423 */ /* 0x000fc80000000019 */
[----:B------:R-:W-:-:S04]  /*4330*/  FFMA R25, R8, R25, 0.20012299716472625732 ;  /* 0x3e4ced0b08197423 */ /* 0x000fc80000000019 */
[----:B------:R-:W-:-:S04]  /*4340*/  FFMA R25, R8, R25, -0.24999669194221496582 ;  /* 0xbe7fff2208197423 */ /* 0x000fc80000000019 */
[----:B------:R-:W-:-:S04]  /*4350*/  FFMA R25, R8, R25, 0.33333182334899902344 ;  /* 0x3eaaaa7808197423 */ /* 0x000fc80000000019 */
[----:B------:R-:W-:-:S04]  /*4360*/  FFMA R25, R8, R25, -0.5 ;  /* 0xbf00000008197423 */ /* 0x000fc80000000019 */
[----:B------:R-:W-:-:S04]  /*4370*/  FMUL R25, R8, R25 ;  /* 0x0000001908197220 */ /* 0x000fc80000400000 */
[----:B------:R-:W-:Y:S01]  /*4380*/  FFMA R8, R8, R25, R8 ;  /* 0x0000001908087223 */ /* 0x000fe20000000008 */
[----:B------:R-:W-:-:S03]  /*4390*/  IMAD.MOV.U32 R25, RZ, RZ, 0x7f800000 ;  /* 0x7f800000ff197424 */ /* 0x000fc600078e00ff */
[----:B------:R-:W-:Y:S01]  /*43a0*/  FFMA R8, R3, 0.69314718246459960938, R8 ;  /* 0x3f31721803087823 */ /* 0x000fe20000000008 */
[C---:B------:R-:W-:Y:S01]  /*43b0*/  @P0 FFMA R8, R6.reuse, R25, +INF ;  /* 0x7f80000006080423 */ /* 0x040fe20000000019 */
[----:B------:R-:W-:Y:S01]  /*43c0*/  FSETP.NEU.AND P0, PT, R6, RZ, PT ;  /* 0x000000ff0600720b */ /* 0x000fe20003f0d000 */
[----:B------:R-:W-:Y:S02]  /*43d0*/  IMAD.SHL.U32 R3, R24, 0x10, RZ ;  /* 0x0000001018037824 */ /* 0x000fe400078e00ff */
[----:B------:R-:W-:-:S03]  /*43e0*/  FMUL R8, R8, -2 ;  /* 0xc000000008087820 */ /* 0x000fc60000400000 */
[----:B------:R-:W-:Y:S02]  /*43f0*/  LOP3.LUT R3, R2, R5, R3, 0x96, !PT ;  /* 0x0000000502037212 */ /* 0x000fe400078e9603 */
[----:B------:R-:W-:Y:S02]  /*4400*/  FSEL R8, R8, +INF , P0 ;  /* 0x7f80000008087808 */ /* 0x000fe40000000000 */
[----:B------:R-:W-:Y:S02]  /*4410*/  LOP3.LUT R25, R3, R24, RZ, 0x3c, !PT ;  /* 0x0000001803197212 */ /* 0x000fe400078e3cff */
[----:B------:R0:W2:Y:S01]  /*4420*/  MUFU.RSQ R3, R8 ;  /* 0x0000000800037308 */ /* 0x0000a20000001400 */
[----:B------:R-:W-:Y:S01]  /*4430*/  VIADD R5, R8, 0xf3000000 ;  /* 0xf300000008057836 */ /* 0x000fe20000000000 */
[----:B------:R-:W-:-:S04]  /*4440*/  IADD3 R2, PT, PT, R25, R20, RZ ;  /* 0x0000001419027210 */ /* 0x000fc80007ffe0ff */
[----:B------:R-:W-:Y:S01]  /*4450*/  ISETP.GT.U32.AND P0, PT, R5, 0x727fffff, PT ;  /* 0x727fffff0500780c */ /* 0x000fe20003f04070 */
[----:B------:R-:W-:Y:S01]  /*4460*/  IMAD.MOV.U32 R5, RZ, RZ, 0x30c90fdb ;  /* 0x30c90fdbff057424 */ /* 0x000fe200078e00ff */
[----:B------:R-:W-:-:S05]  /*4470*/  I2FP.F32.U32 R2, R2 ;  /* 0x0000000200027245 */ /* 0x000fca0000201000 */
[----:B------:R-:W-:-:S06]  /*4480*/  FFMA R6, R2, R5, 7.314590599882819788e-10 ;  /* 0x30490fdb02067423 */ /* 0x000fcc0000000005 */
[----:B0-2---:R-:W-:Y:S05]  /*4490*/  @!P0 BRA `(.L_x_69) ;  /* 0x0000000000148947 */ /* 0x005fea0003800000 */
[----:B------:R-:W-:Y:S02]  /*44a0*/  MOV R2, R8 ;  /* 0x0000000800027202 */ /* 0x000fe40000000f00 */
[----:B------:R-:W-:-:S07]  /*44b0*/  MOV R33, 0x44d0 ;  /* 0x000044d000217802 */ /* 0x000fce0000000f00 */
[----:B-1----:R-:W-:Y:S05]  /*44c0*/  CALL.REL.NOINC `($__internal_3_$__cuda_sm20_sqrt_rn_f32_slowpath) ;  /* 0x0000001000587944 */ /* 0x002fea0003c00000 */
[----:B------:R-:W-:Y:S01]  /*44d0*/  IMAD.MOV.U32 R5, RZ, RZ, R29 ;  /* 0x000000ffff057224 */ /* 0x000fe200078e001d */
[----:B------:R-:W-:Y:S06]  /*44e0*/  BRA `(.L_x_70) ;  /* 0x0000000000107947 */ /* 0x000fec0003800000 */
.L_x_69:
[----:B------:R-:W-:Y:S01]  /*44f0*/  FMUL.FTZ R5, R8, R3 ;  /* 0x0000000308057220 */ /* 0x000fe20000410000 */
[----:B------:R-:W-:-:S03]  /*4500*/  FMUL.FTZ R3, R3, 0.5 ;  /* 0x3f00000003037820 */ /* 0x000fc60000410000 */
[----:B------:R-:W-:-:S04]  /*4510*/  FFMA R2, -R5, R5, R8 ;  /* 0x0000000505027223 */ /* 0x000fc80000000108 */
[----:B------:R-:W-:-:S07]  /*4520*/  FFMA R5, R2, R3, R5 ;  /* 0x0000000302057223 */ /* 0x000fce0000000005 */
.L_x_70:
[----:B------:R-:W-:Y:S05]  /*4530*/  BSYNC.RECONVERGENT B1 ;  /* 0x0000000000017941 */ /* 0x000fea0003800200 */
.L_x_68:
[----:B------:R-:W-:Y:S01]  /*4540*/  FMUL.RZ R3, R6, 0.15915493667125701904 ;  /* 0x3e22f98306037820 */ /* 0x000fe2000040c000 */
[----:B------:R-:W-:-:S03]  /*4550*/  HFMA2 R26, -RZ, RZ, 0, 0 ;  /* 0x00000000ff1a7431 */ /* 0x000fc600000001ff */
[----:B------:R-:W0:Y:S08]  /*4560*/  MUFU.COS R6, R3 ;  /* 0x0000000300067308 */ /* 0x000e300000000000 */
[----:B------:R-:W2:Y:S01]  /*4570*/  MUFU.SIN R2, R3 ;  /* 0x0000000300027308 */ /* 0x000ea20000000400 */
[----:B0-----:R-:W-:-:S04]  /*4580*/  FMUL R45, R6, R5 ;  /* 0x00000005062d7220 */ /* 0x001fc80000400000 */
[----:B------:R-:W-:Y:S02]  /*4590*/  IMAD.MOV.U32 R6, RZ, RZ, R45 ;  /* 0x000000ffff067224 */ /* 0x000fe400078e002d */
[----:B--2---:R-:W-:Y:S01]  /*45a0*/  FMUL R5, R2, R5 ;  /* 0x0000000502057220 */ /* 0x004fe20000400000 */
[----:B------:R-:W-:Y:S06]  /*45b0*/  BRA `(.L_x_71) ;  /* 0x0000000400187947 */ /* 0x000fec0003800000 */
.L_x_67:
[----:B------:R-:W-:Y:S01]  /*45c0*/  SHF.R.U32.HI R25, RZ, 0x2, R2 ;  /* 0x00000002ff197819 */ /* 0x000fe20000011602 */
[----:B------:R-:W-:Y:S01]  /*45d0*/  BSSY.RECONVERGENT B1, `(.L_x_72) ;  /* 0x000003c000017945 */ /* 0x000fe20003800200 */
[----:B------:R-:W-:Y:S02]  /*45e0*/  IADD3 R20, PT, PT, R7, 0x10974f, RZ ;  /* 0x0010974f07147810 */ /* 0x000fe40007ffe0ff */
[----:B------:R-:W-:Y:S02]  /*45f0*/  LOP3.LUT R25, R25, R2, RZ, 0x3c, !PT ;  /* 0x0000000219197212 */ /* 0x000fe400078e3cff */
[----:B------:R-:W-:-:S03]  /*4600*/  SHF.L.U32 R2, R23, 0x4, RZ ;  /* 0x0000000417027819 */ /* 0x000fc600000006ff */
        /* <DEDUP_REMOVED lines=32> */
[----:B------:R-:W-:Y:S01]  /*4810*/  @P0 FFMA R8, R6, R25, +INF ;  /* 0x7f80000006080423 */ /* 0x000fe20000000019 */
[----:B------:R-:W-:Y:S01]  /*4820*/  IMAD.SHL.U32 R3, R24, 0x10, RZ ;  /* 0x0000001018037824 */ /* 0x000fe200078e00ff */
[----:B------:R-:W-:Y:S02]  /*4830*/  FSETP.NEU.AND P0, PT, R6, RZ, PT ;  /* 0x000000ff0600720b */ /* 0x000fe40003f0d000 */
[----:B------:R-:W-:Y:S02]  /*4840*/  FMUL R8, R8, -2 ;  /* 0xc000000008087820 */ /* 0x000fe40000400000 */
[----:B------:R-:W-:-:S03]  /*4850*/  LOP3.LUT R3, R2, R5, R3, 0x96, !PT ;  /* 0x0000000502037212 */ /* 0x000fc600078e9603 */
        /* <DEDUP_REMOVED lines=15> */
.L_x_73:
[----:B------:R-:W-:Y:S01]  /*4950*/  FMUL.FTZ R6, R5, R2 ;  /* 0x0000000205067220 */ /* 0x000fe20000410000 */
[----:B------:R-:W-:-:S03]  /*4960*/  FMUL.FTZ R2, R2, 0.5 ;  /* 0x3f00000002027820 */ /* 0x000fc60000410000 */
[----:B------:R-:W-:-:S04]  /*4970*/  FFMA R3, -R6, R6, R5 ;  /* 0x0000000606037223 */ /* 0x000fc80000000105 */
[----:B------:R-:W-:-:S07]  /*4980*/  FFMA R6, R3, R2, R6 ;  /* 0x0000000203067223 */ /* 0x000fce0000000006 */
.L_x_74:
[----:B------:R-:W-:Y:S05]  /*4990*/  BSYNC.RECONVERGENT B1 ;  /* 0x0000000000017941 */ /* 0x000fea0003800200 */
.L_x_72:
[----:B------:R-:W-:Y:S01]  /*49a0*/  FMUL.RZ R7, R7, 0.15915493667125701904 ;  /* 0x3e22f98307077820 */ /* 0x000fe2000040c000 */
[----:B------:R-:W-:-:S03]  /*49b0*/  IMAD.MOV.U32 R26, RZ, RZ, 0x1 ;  /* 0x00000001ff1a7424 */ /* 0x000fc600078e00ff */
[----:B------:R-:W0:Y:S08]  /*49c0*/  MUFU.COS R5, R7 ;  /* 0x0000000700057308 */ /* 0x000e300000000000 */
[----:B------:R-:W2:Y:S01]  /*49d0*/  MUFU.SIN R3, R7 ;  /* 0x0000000700037308 */ /* 0x000ea20000000400 */
[----:B0-----:R-:W-:Y:S01]  /*49e0*/  FMUL R2, R5, R6 ;  /* 0x0000000605027220 */ /* 0x001fe20000400000 */
[----:B------:R-:W-:-:S04]  /*49f0*/  MOV R5, R45 ;  /* 0x0000002d00057202 */ /* 0x000fc80000000f00 */
[----:B------:R-:W-:Y:S01]  /*4a00*/  MOV R45, R2 ;  /* 0x00000002002d7202 */ /* 0x000fe20000000f00 */
[----:B--2---:R-:W-:-:S07]  /*4a10*/  FMUL R6, R3, R6 ;  /* 0x0000000603067220 */ /* 0x004fce0000400000 */
.L_x_71:
[----:B------:R-:W-:Y:S05]  /*4a20*/  BSYNC.RECONVERGENT B0 ;  /* 0x0000000000007941 */ /* 0x000fea0003800200 */
.L_x_66:
[----:B------:R-:W0:Y:S01]  /*4a30*/  LDC R2, c[0x0][0x39c] ;  /* 0x0000e700ff027b82 */ /* 0x000e220000000800 */
[----:B------:R-:W-:Y:S01]  /*4a40*/  BSSY.RECONVERGENT B0, `(.L_x_75) ;  /* 0x0000013000007945 */ /* 0x000fe20003800200 */
[----:B0-----:R-:W-:-:S04]  /*4a50*/  FFMA R2, -R2, R2, 1 ;  /* 0x3f80000002027423 */ /* 0x001fc80000000102 */
[----:B------:R-:W-:-:S04]  /*4a60*/  FMUL R3, R2, R9 ;  /* 0x0000000902037220 */ /* 0x000fc80000400000 */
[----:B------:R-:W-:-:S04]  /*4a70*/  FMUL R3, R3, R44 ;  /* 0x0000002c03037220 */ /* 0x000fc80000400000 */
[----:B------:R-:W-:Y:S01]  /*4a80*/  VIADD R2, R3, 0xf3000000 ;  /* 0xf300000003027836 */ /* 0x000fe20000000000 */
[----:B------:R0:W2:Y:S04]  /*4a90*/  MUFU.RSQ R8, R3 ;  /* 0x0000000300087308 */ /* 0x0000a80000001400 */
[----:B------:R-:W-:-:S13]  /*4aa0*/  ISETP.GT.U32.AND P0, PT, R2, 0x727fffff, PT ;  /* 0x727fffff0200780c */ /* 0x000fda0003f04070 */
[----:B0-2---:R-:W-:Y:S05]  /*4ab0*/  @!P0 BRA `(.L_x_76) ;  /* 0x00000000001c8947 */ /* 0x005fea0003800000 */
[----:B------:R-:W-:Y:S01]  /*4ac0*/  BSSY.RECONVERGENT B1, `(.L_x_77) ;  /* 0x0000004000017945 */ /* 0x000fe20003800200 */
[----:B------:R-:W-:Y:S02]  /*4ad0*/  MOV R2, R3 ;  /* 0x0000000300027202 */ /* 0x000fe40000000f00 */
[----:B------:R-:W-:-:S07]  /*4ae0*/  MOV R33, 0x4b00 ;  /* 0x00004b0000217802 */ /* 0x000fce0000000f00 */
[----:B-1----:R-:W-:Y:S05]  /*4af0*/  CALL.REL.NOINC `($__internal_3_$__cuda_sm20_sqrt_rn_f32_slowpath) ;  /* 0x0000000800cc7944 */ /* 0x002fea0003c00000 */
[----:B------:R-:W-:Y:S05]  /*4b00*/  BSYNC.RECONVERGENT B1 ;  /* 0x0000000000017941 */ /* 0x000fea0003800200 */
.L_x_77:
[----:B------:R-:W-:Y:S01]  /*4b10*/  IMAD.MOV.U32 R2, RZ, RZ, R29 ;  /* 0x000000ffff027224 */ /* 0x000fe200078e001d */
[----:B------:R-:W-:Y:S06]  /*4b20*/  BRA `(.L_x_78) ;  /* 0x0000000000107947 */ /* 0x000fec0003800000 */
.L_x_76:
[----:B------:R-:W-:Y:S01]  /*4b30*/  FMUL.FTZ R2, R3, R8 ;  /* 0x0000000803027220 */ /* 0x000fe20000410000 */
[----:B------:R-:W-:-:S03]  /*4b40*/  FMUL.FTZ R7, R8, 0.5 ;  /* 0x3f00000008077820 */ /* 0x000fc60000410000 */
[----:B------:R-:W-:-:S04]  /*4b50*/  FFMA R3, -R2, R2, R3 ;  /* 0x0000000202037223 */ /* 0x000fc80000000103 */
[----:B------:R-:W-:-:S07]  /*4b60*/  FFMA R2, R3, R7, R2 ;  /* 0x0000000703027223 */ /* 0x000fce0000000002 */
.L_x_78:
[----:B------:R-:W-:Y:S05]  /*4b70*/  BSYNC.RECONVERGENT B0 ;  /* 0x0000000000007941 */ /* 0x000fea0003800200 */
.L_x_75:
[----:B------:R-:W0:Y:S01]  /*4b80*/  LDCU UR8, c[0x0][0x3a0] ;  /* 0x00007400ff0877ac */ /* 0x000e220008000800 */
[----:B------:R-:W-:Y:S01]  /*4b90*/  FADD R15, R12, R15 ;  /* 0x0000000f0c0f7221 */ /* 0x000fe20000000000 */
[----:B------:R-:W-:Y:S01]  /*4ba0*/  FMUL R6, R6, R13 ;  /* 0x0000000d06067220 */ /* 0x000fe20000400000 */
[----:B------:R-:W2:Y:S02]  /*4bb0*/  LDCU UR5, c[0x0][0x39c] ;  /* 0x00007380ff0577ac */ /* 0x000ea40008000800 */
[----:B------:R-:W-:Y:S01]  /*4bc0*/  FFMA R3, R14, R9, R15 ;  /* 0x000000090e037223 */ /* 0x000fe2000000000f */
[----:B------:R-:W-:Y:S01]  /*4bd0*/  MOV R9, R4 ;  /* 0x0000000400097202 */ /* 0x000fe20000000f00 */
[----:B------:R-:W-:-:S04]  /*4be0*/  UIADD3 UR4, UPT, UPT, UR4, 0x1, URZ ;  /* 0x0000000104047890 */ /* 0x000fc8000fffe0ff */
[----:B0-----:R-:W-:Y:S01]  /*4bf0*/  UISETP.NE.AND UP0, UPT, UR4, UR8, UPT ;  /* 0x000000080400728c */ /* 0x001fe2000bf05270 */
[----:B--2---:R-:W-:Y:S01]  /*4c00*/  FFMA R15, R5, UR5, R6 ;  /* 0x00000005050f7c23 */ /* 0x004fe20008000006 */
[----:B------:R-:W-:-:S04]  /*4c10*/  FFMA R6, R4, R43, R3 ;  /* 0x0000002b04067223 */ /* 0x000fc80000000003 */
[----:B------:R-:W-:-:S03]  /*4c20*/  FFMA R15, R15, R2, R6 ;  /* 0x000000020f0f7223 */ /* 0x000fc60000000006 */
[----:B------:R-:W-:Y:S05]  /*4c30*/  BRA.U UP0, `(.L_x_79) ;  /* 0xffffffbd00547547 */ /* 0x000fea000b83ffff */
.L_x_6:
[----:B------:R-:W-:Y:S02]  /*4c40*/  HFMA2 R3, -RZ, RZ, 3.7421875, 0 ;  /* 0x437c0000ff037431 */ /* 0x000fe400000001ff */
[----:B------:R-:W-:-:S04]  /*4c50*/  IMAD.MOV.U32 R0, RZ, RZ, 0x3bbb989d ;  /* 0x3bbb989dff007424 */ /* 0x000fc800078e00ff */
[----:B------:R-:W-:-:S04]  /*4c60*/  FFMA.SAT R0, R0, R15, 0.5 ;  /* 0x3f00000000007423 */ /* 0x000fc8000000200f */
[----:B------:R-:W-:-:S04]  /*4c70*/  FFMA.RM R0, R0, R3, 12582913 ;  /* 0x4b40000100007423 */ /* 0x000fc80000004003 */
[C---:B------:R-:W-:Y:S01]  /*4c80*/  FADD R2, R0.reuse, -12583039 ;  /* 0xcb40007f00027421 */ /* 0x040fe20000000000 */
[----:B------:R-:W-:-:S03]  /*4c90*/  IMAD.SHL.U32 R0, R0, 0x800000, RZ ;  /* 0x0080000000007824 */ /* 0x000fc600078e00ff */
[----:B------:R-:W-:-:S04]  /*4ca0*/  FFMA R2, R15, 1.4426950216293334961, -R2 ;  /* 0x3fb8aa3b0f027823 */ /* 0x000fc80000000802 */
[----:B------:R-:W-:Y:S02]  /*4cb0*/  FFMA R15, R15, 1.925963033500011079e-08, R2 ;  /* 0x32a570600f0f7823 */ /* 0x000fe40000000002 */
[----:B------:R-:W0:Y:S04]  /*4cc0*/  LDC.64 R2, c[0x0][0x380] ;  /* 0x0000e000ff027b82 */ /* 0x000e280000000a00 */
[----:B------:R-:W2:Y:S02]  /*4cd0*/  MUFU.EX2 R15, R15 ;  /* 0x0000000f000f7308 */ /* 0x000ea40000000800 */
[----:B--2---:R-:W-:Y:S01]  /*4ce0*/  FFMA R0, R0, R15, -1 ;  /* 0xbf80000000007423 */ /* 0x004fe2000000000f */
[----:B0-----:R-:W-:-:S04]  /*4cf0*/  IMAD.WIDE R46, R46, 0x4, R2 ;  /* 0x000000042e2e7825 */ /* 0x001fc800078e0202 */
[----:B------:R-:W-:-:S05]  /*4d00*/  FMNMX R3, RZ, R0, !PT ;  /* 0x00000000ff037209 */ /* 0x000fca0007800000 */
[----:B------:R-:W-:Y:S04]  /*4d10*/  STG.E desc[UR6][R46.64], R3 ;  /* 0x000000032e007986 */ /* 0x000fe8000c101906 */
[----:B-----5:R-:W-:Y:S04]  /*4d20*/  STG.E.64 desc[UR6][R16.64], R20 ;  /* 0x0000001410007986 */ /* 0x020fe8000c101b06 */
[----:B------:R-:W-:Y:S04]  /*4d30*/  STG.E.64 desc[UR6][R16.64+0x8], R22 ;  /* 0x0000081610007986 */ /* 0x000fe8000c101b06 */
[----:B------:R-:W-:Y:S04]  /*4d40*/  STG.E.64 desc[UR6][R16.64+0x10], R24 ;  /* 0x0000101810007986 */ /* 0x000fe8000c101b06 */
[----:B------:R-:W-:Y:S04]  /*4d50*/  STG.E.64 desc[UR6][R16.64+0x18], R26 ;  /* 0x0000181a10007986 */ /* 0x000fe8000c101b06 */
[----:B------:R-:W-:Y:S04]  /*4d60*/  STG.E.64 desc[UR6][R16.64+0x28], R18 ;  /* 0x0000281210007986 */ /* 0x000fe8000c101b06 */
[----:B------:R-:W-:Y:S01]  /*4d70*/  STG.E desc[UR6][R16.64+0x20], R45 ;  /* 0x0000202d10007986 */ /* 0x000fe2000c101906 */
[----:B------:R-:W-:Y:S05]  /*4d80*/  EXIT ;  /* 0x000000000000794d */ /* 0x000fea0003800000 */
        .weak           $__internal_0_$__cuda_sm20_dblrcp_rn_slowpath_v3
        .type           $__internal_0_$__cuda_sm20_dblrcp_rn_slowpath_v3,@function
        .size           $__internal_0_$__cuda_sm20_dblrcp_rn_slowpath_v3,($__internal_1_$__cuda_sm20_dsqrt_rn_f64_mediumpath_v1 - $__internal_0_$__cuda_sm20_dblrcp_rn_slowpath_v3)
$__internal_0_$__cuda_sm20_dblrcp_rn_slowpath_v3:
[----:B------:R-:W-:Y:S01]  /*4d90*/  DSETP.GTU.AND P0, PT, |R28|, +INF , PT ;  /* 0x7ff000001c00742a */ /* 0x000fe20003f0c200 */
[----:B------:R-:W-:-:S13]  /*4da0*/  BSSY.RECONVERGENT B4, `(.L_x_80) ;  /* 0x0000022000047945 */ /* 0x000fda0003800200 */
[----:B------:R-:W-:Y:S05]  /*4db0*/  @P0 BRA `(.L_x_81) ;  /* 0x0000000000780947 */ /* 0x000fea0003800000 */
[----:B------:R-:W-:-:S04]  /*4dc0*/  LOP3.LUT R33, R29, 0x7fffffff, RZ, 0xc0, !PT ;  /* 0x7fffffff1d217812 */ /* 0x000fc800078ec0ff */
[----:B------:R-:W-:-:S04]  /*4dd0*/  IADD3 R30, PT, PT, R33, -0x1, RZ ;  /* 0xffffffff211e7810 */ /* 0x000fc80007ffe0ff */
[----:B------:R-:W-:-:S13]  /*4de0*/  ISETP.GE.U32.AND P0, PT, R30, 0x7fefffff, PT ;  /* 0x7fefffff1e00780c */ /* 0x000fda0003f06070 */
[----:B------:R-:W-:Y:S01]  /*4df0*/  @P0 LOP3.LUT R31, R29, 0x7ff00000, RZ, 0x3c, !PT ;  /* 0x7ff000001d1f0812 */ /* 0x000fe200078e3cff */
[----:B------:R-:W-:Y:S01]  /*4e00*/  @P0 IMAD.MOV.U32 R30, RZ, RZ, RZ ;  /* 0x000000ffff1e0224 */ /* 0x000fe200078e00ff */
[----:B------:R-:W-:Y:S06]  /*4e10*/  @P0 BRA `(.L_x_82) ;  /* 0x0000000000680947 */ /* 0x000fec0003800000 */
[----:B------:R-:W-:-:S13]  /*4e20*/  ISETP.GE.U32.AND P0, PT, R33, 0x1000001, PT ;  /* 0x010000012100780c */ /* 0x000fda0003f06070 */
[----:B------:R-:W-:Y:S05]  /*4e30*/  @!P0 BRA `(.L_x_83) ;  /* 0x0000000000348947 */ /* 0x000fea0003800000 */
[----:B------:R-:W-:Y:S01]  /*4e40*/  IADD3 R35, PT, PT, R29, -0x3fe00000, RZ ;  /* 0xc02000001d237810 */ /* 0x000fe20007ffe0ff */
[----:B------:R-:W-:-:S03]  /*4e50*/  IMAD.MOV.U32 R34, RZ, RZ, R28 ;  /* 0x000000ffff227224 */ /* 0x000fc600078e001c */
[----:B------:R-:W0:Y:S03]  /*4e60*/  MUFU.RCP64H R33, R35 ;  /* 0x0000002300217308 */ /* 0x000e260000001800 */
[----:B0-----:R-:W-:-:S08]  /*4e70*/  DFMA R30, -R34, R32, 1 ;  /* 0x3ff00000221e742b */ /* 0x001fd00000000120 */
[----:B------:R-:W-:-:S08]  /*4e80*/  DFMA R30, R30, R30, R30 ;  /* 0x0000001e1e1e722b */ /* 0x000fd0000000001e */
[----:B------:R-:W-:-:S08]  /*4e90*/  DFMA R30, R32, R30, R32 ;  /* 0x0000001e201e722b */ /* 0x000fd00000000020 */
[----:B------:R-:W-:-:S08]  /*4ea0*/  DFMA R32, -R34, R30, 1 ;  /* 0x3ff000002220742b */ /* 0x000fd0000000011e */
[----:B------:R-:W-:-:S08]  /*4eb0*/  DFMA R30, R30, R32, R30 ;  /* 0x000000201e1e722b */ /* 0x000fd0000000001e */
[----:B------:R-:W-:-:S08]  /*4ec0*/  DMUL R30, R30, 2.2250738585072013831e-308 ;  /* 0x001000001e1e7828 */ /* 0x000fd00000000000 */
[----:B------:R-:W-:-:S08]  /*4ed0*/  DFMA R32, -R28, R30, 1 ;  /* 0x3ff000001c20742b */ /* 0x000fd0000000011e */
[----:B------:R-:W-:-:S08]  /*4ee0*/  DFMA R32, R32, R32, R32 ;  /* 0x000000202020722b */ /* 0x000fd00000000020 */
[----:B------:R-:W-:Y:S01]  /*4ef0*/  DFMA R30, R30, R32, R30 ;  /* 0x000000201e1e722b */ /* 0x000fe2000000001e */
[----:B------:R-:W-:Y:S10]  /*4f00*/  BRA `(.L_x_82) ;  /* 0x00000000002c7947 */ /* 0x000ff40003800000 */
.L_x_83:
[----:B------:R-:W-:-:S06]  /*4f10*/  DMUL R34, R28, 8.11296384146066816958e+31 ;  /* 0x469000001c227828 */ /* 0x000fcc0000000000 */
[----:B------:R-:W0:Y:S02]  /*4f20*/  MUFU.RCP64H R33, R35 ;  /* 0x0000002300217308 */ /* 0x000e240000001800 */
[----:B0-----:R-:W-:-:S08]  /*4f30*/  DFMA R30, -R34, R32, 1 ;  /* 0x3ff00000221e742b */ /* 0x001fd00000000120 */
[----:B------:R-:W-:-:S08]  /*4f40*/  DFMA R30, R30, R30, R30 ;  /* 0x0000001e1e1e722b */ /* 0x000fd0000000001e */
[----:B------:R-:W-:-:S08]  /*4f50*/  DFMA R30, R32, R30, R32 ;  /* 0x0000001e201e722b */ /* 0x000fd00000000020 */
[----:B------:R-:W-:-:S08]  /*4f60*/  DFMA R32, -R34, R30, 1 ;  /* 0x3ff000002220742b */ /* 0x000fd0000000011e */
[----:B------:R-:W-:-:S08]  /*4f70*/  DFMA R30, R30, R32, R30 ;  /* 0x000000201e1e722b */ /* 0x000fd0000000001e */
[----:B------:R-:W-:Y:S01]  /*4f80*/  DMUL R30, R30, 8.11296384146066816958e+31 ;  /* 0x469000001e1e7828 */ /* 0x000fe20000000000 */
[----:B------:R-:W-:Y:S10]  /*4f90*/  BRA `(.L_x_82) ;  /* 0x0000000000087947 */ /* 0x000ff40003800000 */
.L_x_81:
[----:B------:R-:W-:Y:S02]  /*4fa0*/  LOP3.LUT R31, R29, 0x80000, RZ, 0xfc, !PT ;  /* 0x000800001d1f7812 */ /* 0x000fe400078efcff */
[----:B------:R-:W-:-:S07]  /*4fb0*/  MOV R30, R28 ;  /* 0x0000001c001e7202 */ /* 0x000fce0000000f00 */
.L_x_82:
[----:B------:R-:W-:Y:S05]  /*4fc0*/  BSYNC.RECONVERGENT B4 ;  /* 0x0000000000047941 */ /* 0x000fea0003800200 */
.L_x_80:
[----:B------:R-:W-:Y:S01]  /*4fd0*/  IMAD.MOV.U32 R37, RZ, RZ, 0x0 ;  /* 0x00000000ff257424 */ /* 0x000fe200078e00ff */
[----:B------:R-:W-:Y:S01]  /*4fe0*/  MOV R35, R31 ;  /* 0x0000001f00237202 */ /* 0x000fe20000000f00 */
[----:B------:R-:W-:Y:S02]  /*4ff0*/  IMAD.MOV.U32 R34, RZ, RZ, R30 ;  /* 0x000000ffff227224 */ /* 0x000fe400078e001e */
[----:B------:R-:W-:Y:S05]  /*5000*/  RET.REL.NODEC R36 `(_Z26heston_almost_exact_kernelPfP17curandStateXORWOWffffi) ;  /* 0xffffffac24fc7950 */ /* 0x000fea0003c3ffff */
        .weak           $__internal_1_$__cuda_sm20_dsqrt_rn_f64_mediumpath_v1
        .type           $__internal_1_$__cuda_sm20_dsqrt_rn_f64_mediumpath_v1,@function
        .size           $__internal_1_$__cuda_sm20_dsqrt_rn_f64_mediumpath_v1,($__internal_2_$__cuda_sm20_rcp_rn_f32_slowpath - $__internal_1_$__cuda_sm20_dsqrt_rn_f64_mediumpath_v1)
$__internal_1_$__cuda_sm20_dsqrt_rn_f64_mediumpath_v1:
[----:B------:R-:W-:Y:S01]  /*5010*/  ISETP.GE.U32.AND P0, PT, R2, -0x3400000, PT ;  /* 0xfcc000000200780c */ /* 0x000fe20003f06070 */
[----:B------:R-:W-:Y:S01]  /*5020*/  BSSY.RECONVERGENT B3, `(.L_x_84) ;  /* 0x0000026000037945 */ /* 0x000fe20003800200 */
[----:B------:R-:W-:Y:S01]  /*5030*/  IMAD.MOV.U32 R5, RZ, RZ, R7 ;  /* 0x000000ffff057224 */ /* 0x000fe200078e0007 */
[----:B------:R-:W-:Y:S02]  /*5040*/  MOV R2, R36 ;  /* 0x0000002400027202 */ /* 0x000fe40000000f00 */
[----:B------:R-:W-:-:S08]  /*5050*/  MOV R7, R37 ;  /* 0x0000002500077202 */ /* 0x000fd00000000f00 */
[----:B------:R-:W-:Y:S05]  /*5060*/  @!P0 BRA `(.L_x_85) ;  /* 0x0000000000208947 */ /* 0x000fea0003800000 */
[----:B------:R-:W-:-:S10]  /*5070*/  DFMA.RM R6, R4, R6, R28 ;  /* 0x000000060406722b */ /* 0x000fd4000000401c */
[----:B------:R-:W-:-:S05]  /*5080*/  IADD3 R4, P0, PT, R6, 0x1, RZ ;  /* 0x0000000106047810 */ /* 0x000fca0007f1e0ff */
[----:B------:R-:W-:-:S06]  /*5090*/  IMAD.X R5, RZ, RZ, R7, P0 ;  /* 0x000000ffff057224 */ /* 0x000fcc00000e0607 */
[----:B------:R-:W-:-:S08]  /*50a0*/  DFMA.RP R2, -R6, R4, R2 ;  /* 0x000000040602722b */ /* 0x000fd00000008102 */
[----:B------:R-:W-:-:S06]  /*50b0*/  DSETP.GT.AND P0, PT, R2, RZ, PT ;  /* 0x000000ff0200722a */ /* 0x000fcc0003f04000 */
[----:B------:R-:W-:Y:S02]  /*50c0*/  FSEL R4, R4, R6, P0 ;  /* 0x0000000604047208 */ /* 0x000fe40000000000 */
[----:B------:R-:W-:Y:S01]  /*50d0*/  FSEL R5, R5, R7, P0 ;  /* 0x0000000705057208 */ /* 0x000fe20000000000 */
[----:B------:R-:W-:Y:S06]  /*50e0*/  BRA `(.L_x_86) ;  /* 0x0000000000647947 */ /* 0x000fec0003800000 */
.L_x_85:
[----:B------:R-:W-:-:S14]  /*50f0*/  DSETP.NE.AND P0, PT, R2, RZ, PT ;  /* 0x000000ff0200722a */ /* 0x000fdc0003f05000 */
[----:B------:R-:W-:Y:S05]  /*5100*/  @!P0 BRA `(.L_x_87) ;  /* 0x0000000000588947 */ /* 0x000fea0003800000 */
[----:B------:R-:W-:-:S13]  /*5110*/  ISETP.GE.AND P0, PT, R3, RZ, PT ;  /* 0x000000ff0300720c */ /* 0x000fda0003f06270 */
[----:B------:R-:W-:Y:S01]  /*5120*/  @!P0 MOV R4, 0x0 ;  /* 0x0000000000048802 */ /* 0x000fe20000000f00 */
[----:B------:R-:W-:Y:S01]  /*5130*/  @!P0 IMAD.MOV.U32 R5, RZ, RZ, -0x80000 ;  /* 0xfff80000ff058424 */ /* 0x000fe200078e00ff */
[----:B------:R-:W-:Y:S06]  /*5140*/  @!P0 BRA `(.L_x_86) ;  /* 0x00000000004c8947 */ /* 0x000fec0003800000 */
[----:B------:R-:W-:-:S13]  /*5150*/  ISETP.GT.AND P0, PT, R3, 0x7fefffff, PT ;  /* 0x7fefffff0300780c */ /* 0x000fda0003f04270 */
[----:B------:R-:W-:Y:S05]  /*5160*/  @P0 BRA `(.L_x_87) ;  /* 0x0000000000400947 */ /* 0x000fea0003800000 */
[----:B------:R-:W-:Y:S01]  /*5170*/  DMUL R28, R2, 8.11296384146066816958e+31 ;  /* 0x46900000021c7828 */ /* 0x000fe20000000000 */
[----:B------:R-:W-:Y:S01]  /*5180*/  MOV R6, RZ ;  /* 0x000000ff00067202 */ /* 0x000fe20000000f00 */
[----:B------:R-:W-:Y:S01]  /*5190*/  IMAD.MOV.U32 R2, RZ, RZ, 0x0 ;  /* 0x00000000ff027424 */ /* 0x000fe200078e00ff */
[----:B------:R-:W-:-:S03]  /*51a0*/  MOV R3, 0x3fd80000 ;  /* 0x3fd8000000037802 */ /* 0x000fc60000000f00 */
[----:B------:R-:W0:Y:S02]  /*51b0*/  MUFU.RSQ64H R7, R29 ;  /* 0x0000001d00077308 */ /* 0x000e240000001c00 */
[----:B0-----:R-:W-:-:S08]  /*51c0*/  DMUL R4, R6, R6 ;  /* 0x0000000606047228 */ /* 0x001fd00000000000 */
[----:B------:R-:W-:-:S08]  /*51d0*/  DFMA R4, R28, -R4, 1 ;  /* 0x3ff000001c04742b */ /* 0x000fd00000000804 */
[----:B------:R-:W-:Y:S02]  /*51e0*/  DFMA R2, R4, R2, 0.5 ;  /* 0x3fe000000402742b */ /* 0x000fe40000000002 */
[----:B------:R-:W-:-:S08]  /*51f0*/  DMUL R4, R6, R4 ;  /* 0x0000000406047228 */ /* 0x000fd00000000000 */
[----:B------:R-:W-:-:S08]  /*5200*/  DFMA R4, R2, R4, R6 ;  /* 0x000000040204722b */ /* 0x000fd00000000006 */
[----:B------:R-:W-:Y:S02]  /*5210*/  DMUL R2, R28, R4 ;  /* 0x000000041c027228 */ /* 0x000fe40000000000 */
[----:B------:R-:W-:-:S06]  /*5220*/  VIADD R5, R5, 0xfff00000 ;  /* 0xfff0000005057836 */ /* 0x000fcc0000000000 */
[----:B------:R-:W-:-:S08]  /*5230*/  DFMA R6, R2, -R2, R28 ;  /* 0x800000020206722b */ /* 0x000fd0000000001c */
[----:B------:R-:W-:-:S10]  /*5240*/  DFMA R4, R4, R6, R2 ;  /* 0x000000060404722b */ /* 0x000fd40000000002 */
[----:B------:R-:W-:Y:S01]  /*5250*/  IADD3 R5, PT, PT, R5, -0x3500000, RZ ;  /* 0xfcb0000005057810 */ /* 0x000fe20007ffe0ff */
[----:B------:R-:W-:Y:S06]  /*5260*/  BRA `(.L_x_86) ;  /* 0x0000000000047947 */ /* 0x000fec0003800000 */
.L_x_87:
[----:B------:R-:W-:-:S11]  /*5270*/  DADD R4, R2, R2 ;  /* 0x0000000002047229 */ /* 0x000fd60000000002 */
.L_x_86:
[----:B------:R-:W-:Y:S05]  /*5280*/  BSYNC.RECONVERGENT B3 ;  /* 0x0000000000037941 */ /* 0x000fea0003800200 */
.L_x_84:
[----:B------:R-:W-:Y:S02]  /*5290*/  HFMA2 R3, -RZ, RZ, 0, 0 ;  /* 0x00000000ff037431 */ /* 0x000fe400000001ff */
[----:B------:R-:W-:Y:S01]  /*52a0*/  IMAD.MOV.U32 R2, RZ, RZ, R34 ;  /* 0x000000ffff027224 */ /* 0x000fe200078e0022 */
[----:B------:R-:W-:Y:S01]  /*52b0*/  MOV R7, R5 ;  /* 0x0000000500077202 */ /* 0x000fe20000000f00 */
[----:B------:R-:W-:Y:S02]  /*52c0*/  IMAD.MOV.U32 R6, RZ, RZ, R4 ;  /* 0x000000ffff067224 */ /* 0x000fe400078e0004 */
[----:B------:R-:W-:Y:S05]  /*52d0*/  RET.REL.NODEC R2 `(_Z26heston_almost_exact_kernelPfP17curandStateXORWOWffffi) ;  /* 0xffffffac02487950 */ /* 0x000fea0003c3ffff */
        .weak           $__internal_2_$__cuda_sm20_rcp_rn_f32_slowpath
        .type           $__internal_2_$__cuda_sm20_rcp_rn_f32_slowpath,@function
        .size           $__internal_2_$__cuda_sm20_rcp_rn_f32_slowpath,($__internal_3_$__cuda_sm20_sqrt_rn_f32_slowpath - $__internal_2_$__cuda_sm20_rcp_rn_f32_slowpath)
$__internal_2_$__cuda_sm20_rcp_rn_f32_slowpath:
[----:B------:R-:W-:Y:S01]  /*52e0*/  IMAD.SHL.U32 R3, R2, 0x2, RZ ;  /* 0x0000000202037824 */ /* 0x000fe200078e00ff */
[----:B------:R-:W-:Y:S04]  /*52f0*/  BSSY.RECONVERGENT B2, `(.L_x_88) ;  /* 0x0000030000027945 */ /* 0x000fe80003800200 */
[----:B------:R-:W-:-:S04]  /*5300*/  SHF.R.U32.HI R3, RZ, 0x18, R3 ;  /* 0x00000018ff037819 */ /* 0x000fc80000011603 */
[----:B------:R-:W-:-:S13]  /*5310*/  ISETP.NE.U32.AND P0, PT, R3, RZ, PT ;  /* 0x000000ff0300720c */ /* 0x000fda0003f05070 */
[----:B------:R-:W-:Y:S05]  /*5320*/  @P0 BRA `(.L_x_89) ;  /* 0x0000000000280947 */ /* 0x000fea0003800000 */
[----:B------:R-:W-:-:S04]  /*5330*/  SHF.L.U32 R3, R2, 0x1, RZ ;  /* 0x0000000102037819 */ /* 0x000fc800000006ff */
[----:B------:R-:W-:-:S13]  /*5340*/  ISETP.NE.AND P0, PT, R3, RZ, PT ;  /* 0x000000ff0300720c */ /* 0x000fda0003f05270 */
[----:B------:R-:W-:Y:S01]  /*5350*/  @P0 FFMA R30, R2, 1.84467440737095516160e+19, RZ ;  /* 0x5f800000021e0823 */ /* 0x000fe200000000ff */
[----:B------:R-:W-:Y:S08]  /*5360*/  @!P0 MUFU.RCP R29, R2 ;  /* 0x00000002001d8308 */ /* 0x000ff00000001000 */
[----:B------:R-:W0:Y:S02]  /*5370*/  @P0 MUFU.RCP R3, R30 ;  /* 0x0000001e00030308 */ /* 0x000e240000001000 */
[----:B0-----:R-:W-:-:S04]  /*5380*/  @P0 FFMA R31, R30, R3, -1 ;  /* 0xbf8000001e1f0423 */ /* 0x001fc80000000003 */
[----:B------:R-:W-:-:S04]  /*5390*/  @P0 FADD.FTZ R32, -R31, -RZ ;  /* 0x800000ff1f200221 */ /* 0x000fc80000010100 */
[----:B------:R-:W-:-:S04]  /*53a0*/  @P0 FFMA R3, R3, R32, R3 ;  /* 0x0000002003030223 */ /* 0x000fc80000000003 */
[----:B------:R-:W-:Y:S01]  /*53b0*/  @P0 FFMA R29, R3, 1.84467440737095516160e+19, RZ ;  /* 0x5f800000031d0823 */ /* 0x000fe200000000ff */
[----:B------:R-:W-:Y:S06]  /*53c0*/  BRA `(.L_x_90) ;  /* 0x0000000000887947 */ /* 0x000fec0003800000 */
.L_x_89:
[----:B------:R-:W-:-:S05]  /*53d0*/  VIADD R34, R3, 0xffffff03 ;  /* 0xffffff0303227836 */ /* 0x000fca0000000000 */
[----:B------:R-:W-:-:S13]  /*53e0*/  ISETP.GT.U32.AND P0, PT, R34, 0x1, PT ;  /* 0x000000012200780c */ /* 0x000fda0003f04070 */
[----:B------:R-:W-:Y:S05]  /*53f0*/  @P0 BRA `(.L_x_91) ;  /* 0x0000000000780947 */ /* 0x000fea0003800000 */
[----:B------:R-:W-:Y:S02]  /*5400*/  LOP3.LUT R29, R2, 0x7fffff, RZ, 0xc0, !PT ;  /* 0x007fffff021d7812 */ /* 0x000fe400078ec0ff */
[----:B------:R-:W-:Y:S02]  /*5410*/  MOV R33, 0x3 ;  /* 0x0000000300217802 */ /* 0x000fe40000000f00 */
[----:B------:R-:W-:Y:S02]  /*5420*/  LOP3.LUT R29, R29, 0x3f800000, RZ, 0xfc, !PT ;  /* 0x3f8000001d1d7812 */ /* 0x000fe400078efcff */
[----:B------:R-:W-:Y:S02]  /*5430*/  SHF.L.U32 R33, R33, R34, RZ ;  /* 0x0000002221217219 */ /* 0x000fe400000006ff */
[----:B------:R-:W0:Y:S01]  /*5440*/  MUFU.RCP R30, R29 ;  /* 0x0000001d001e7308 */ /* 0x000e220000001000 */
[----:B------:R-:W-:Y:S01]  /*5450*/  IADD3 R3, PT, PT, R3, -0xfc, RZ ;  /* 0xffffff0403037810 */ /* 0x000fe20007ffe0ff */
[----:B0-----:R-:W-:-:S04]  /*5460*/  FFMA R31, R29, R30, -1 ;  /* 0xbf8000001d1f7423 */ /* 0x001fc8000000001e */
[----:B------:R-:W-:-:S04]  /*5470*/  FADD.FTZ R31, -R31, -RZ ;  /* 0x800000ff1f1f7221 */ /* 0x000fc80000010100 */
[CCC-:B------:R-:W-:Y:S01]  /*5480*/  FFMA.RM R32, R30.reuse, R31.reuse, R30.reuse ;  /* 0x0000001f1e207223 */ /* 0x1c0fe2000000401e */
[----:B------:R-:W-:-:S04]  /*5490*/  FFMA.RP R31, R30, R31, R30 ;  /* 0x0000001f1e1f7223 */ /* 0x000fc8000000801e */
[C---:B------:R-:W-:Y:S02]  /*54a0*/  LOP3.LUT R30, R32.reuse, 0x7fffff, RZ, 0xc0, !PT ;  /* 0x007fffff201e7812 */ /* 0x040fe400078ec0ff */
[----:B------:R-:W-:Y:S02]  /*54b0*/  FSETP.NEU.FTZ.AND P0, PT, R32, R31, PT ;  /* 0x0000001f2000720b */ /* 0x000fe40003f1d000 */
[----:B------:R-:W-:Y:S02]  /*54c0*/  LOP3.LUT R30, R30, 0x800000, RZ, 0xfc, !PT ;  /* 0x008000001e1e7812 */ /* 0x000fe400078efcff */
[----:B------:R-:W-:Y:S02]  /*54d0*/  SEL R31, RZ, 0xffffffff, !P0 ;  /* 0xffffffffff1f7807 */ /* 0x000fe40004000000 */
[----:B------:R-:W-:Y:S02]  /*54e0*/  LOP3.LUT R33, R33, R30, RZ, 0xc0, !PT ;  /* 0x0000001e21217212 */ /* 0x000fe400078ec0ff */
[----:B------:R-:W-:-:S02]  /*54f0*/  IADD3 R31, PT, PT, -R31, RZ, RZ ;  /* 0x000000ff1f1f7210 */ /* 0x000fc40007ffe1ff */
[-C--:B------:R-:W-:Y:S02]  /*5500*/  SHF.R.U32.HI R33, RZ, R34.reuse, R33 ;  /* 0x00000022ff217219 */ /* 0x080fe40000011621 */
[--C-:B------:R-:W-:Y:S02]  /*5510*/  LOP3.LUT P1, RZ, R31, R34, R30.reuse, 0xf8, !PT ;  /* 0x000000221fff7212 */ /* 0x100fe4000782f81e */
[C---:B------:R-:W-:Y:S02]  /*5520*/  LOP3.LUT P0, RZ, R33.reuse, 0x1, RZ, 0xc0, !PT ;  /* 0x0000000121ff7812 */ /* 0x040fe4000780c0ff */
[----:B------:R-:W-:Y:S02]  /*5530*/  LOP3.LUT P2, RZ, R33, 0x2, RZ, 0xc0, !PT ;  /* 0x0000000221ff7812 */ /* 0x000fe4000784c0ff */
[----:B------:R-:W-:Y:S02]  /*5540*/  SHF.R.U32.HI R3, RZ, R3, R30 ;  /* 0x00000003ff037219 */ /* 0x000fe4000001161e */
[----:B------:R-:W-:-:S02]  /*5550*/  PLOP3.LUT P0, PT, P0, P1, P2, 0xe0, 0x0 ;  /* 0x000000000000781c */ /* 0x000fc40000703c20 */
[----:B------:R-:W-:Y:S02]  /*5560*/  LOP3.LUT P1, RZ, R2, 0x7fffff, RZ, 0xc0, !PT ;  /* 0x007fffff02ff7812 */ /* 0x000fe4000782c0ff */
[----:B------:R-:W-:-:S05]  /*5570*/  SEL R29, RZ, 0x1, !P0 ;  /* 0x00000001ff1d7807 */ /* 0x000fca0004000000 */
[----:B------:R-:W-:-:S05]  /*5580*/  IMAD.MOV R29, RZ, RZ, -R29 ;  /* 0x000000ffff1d7224 */ /* 0x000fca00078e0a1d */
[----:B------:R-:W-:-:S13]  /*5590*/  ISETP.GE.AND P0, PT, R29, RZ, PT ;  /* 0x000000ff1d00720c */ /* 0x000fda0003f06270 */
[----:B------:R-:W-:-:S05]  /*55a0*/  @!P0 IADD3 R3, PT, PT, R3, 0x1, RZ ;  /* 0x0000000103038810 */ /* 0x000fca0007ffe0ff */
[----:B------:R-:W-:-:S05]  /*55b0*/  @!P1 IMAD.SHL.U32 R3, R3, 0x2, RZ ;  /* 0x0000000203039824 */ /* 0x000fca00078e00ff */
[----:B------:R-:W-:Y:S01]  /*55c0*/  LOP3.LUT R29, R3, 0x80000000, R2, 0xf8, !PT ;  /* 0x80000000031d7812 */ /* 0x000fe200078ef802 */
[----:B------:R-:W-:Y:S06]  /*55d0*/  BRA `(.L_x_90) ;  /* 0x0000000000047947 */ /* 0x000fec0003800000 */
.L_x_91:
[----:B------:R0:W1:Y:S02]  /*55e0*/  MUFU.RCP R29, R2 ;  /* 0x00000002001d7308 */ /* 0x0000640000001000 */
.L_x_90:
[----:B------:R-:W-:Y:S05]  /*55f0*/  BSYNC.RECONVERGENT B2 ;  /* 0x0000000000027941 */ /* 0x000fea0003800200 */
.L_x_88:
[----:B------:R-:W-:Y:S01]  /*5600*/  HFMA2 R3, -RZ, RZ, 0, 0 ;  /* 0x00000000ff037431 */ /* 0x000fe200000001ff */
[----:B0-----:R-:W-:-:S04]  /*5610*/  MOV R2, R28 ;  /* 0x0000001c00027202 */ /* 0x001fc80000000f00 */
[----:B-1----:R-:W-:Y:S05]  /*5620*/  RET.REL.NODEC R2 `(_Z26heston_almost_exact_kernelPfP17curandStateXORWOWffffi) ;  /* 0xffffffa802747950 */ /* 0x002fea0003c3ffff */
        .weak           $__internal_3_$__cuda_sm20_sqrt_rn_f32_slowpath
        .type           $__internal_3_$__cuda_sm20_sqrt_rn_f32_slowpath,@function
        .size           $__internal_3_$__cuda_sm20_sqrt_rn_f32_slowpath,($__internal_4_$__cuda_sm3x_div_rn_noftz_f32_slowpath - $__internal_3_$__cuda_sm20_sqrt_rn_f32_slowpath)
$__internal_3_$__cuda_sm20_sqrt_rn_f32_slowpath:
[----:B------:R-:W-:-:S13]  /*5630*/  LOP3.LUT P0, RZ, R2, 0x7fffffff, RZ, 0xc0, !PT ;  /* 0x7fffffff02ff7812 */ /* 0x000fda000780c0ff */
[----:B------:R-:W-:Y:S01]  /*5640*/  @!P0 IMAD.MOV.U32 R3, RZ, RZ, R2 ;  /* 0x000000ffff038224 */ /* 0x000fe200078e0002 */
[----:B------:R-:W-:Y:S06]  /*5650*/  @!P0 BRA `(.L_x_92) ;  /* 0x0000000000408947 */ /* 0x000fec0003800000 */
[----:B------:R-:W-:-:S13]  /*5660*/  FSETP.GEU.FTZ.AND P0, PT, R2, RZ, PT ;  /* 0x000000ff0200720b */ /* 0x000fda0003f1e000 */
[----:B------:R-:W-:Y:S01]  /*5670*/  @!P0 MOV R3, 0x7fffffff ;  /* 0x7fffffff00038802 */ /* 0x000fe20000000f00 */
[----:B------:R-:W-:Y:S06]  /*5680*/  @!P0 BRA `(.L_x_92) ;  /* 0x0000000000348947 */ /* 0x000fec0003800000 */
[----:B------:R-:W-:-:S13]  /*5690*/  FSETP.GTU.FTZ.AND P0, PT, |R2|, +INF , PT ;  /* 0x7f8000000200780b */ /* 0x000fda0003f1c200 */
[----:B------:R-:W-:Y:S01]  /*56a0*/  @P0 FADD.FTZ R3, R2, 1 ;  /* 0x3f80000002030421 */ /* 0x000fe20000010000 */
[----:B------:R-:W-:Y:S06]  /*56b0*/  @P0 BRA `(.L_x_92) ;  /* 0x0000000000280947 */ /* 0x000fec0003800000 */
[----:B------:R-:W-:-:S13]  /*56c0*/  FSETP.NEU.FTZ.AND P0, PT, |R2|, +INF , PT ;  /* 0x7f8000000200780b */ /* 0x000fda0003f1d200 */
[----:B------:R-:W-:-:S04]  /*56d0*/  @P0 FFMA R29, R2, 1.84467440737095516160e+19, RZ ;  /* 0x5f800000021d0823 */ /* 0x000fc800000000ff */
[----:B------:R-:W0:Y:S02]  /*56e0*/  @P0 MUFU.RSQ R30, R29 ;  /* 0x0000001d001e0308 */ /* 0x000e240000001400 */
[----:B0-----:R-:W-:Y:S01]  /*56f0*/  @P0 FMUL.FTZ R32, R29, R30 ;  /* 0x0000001e1d200220 */ /* 0x001fe20000410000 */
[----:B------:R-:W-:-:S03]  /*5700*/  @P0 FMUL.FTZ R30, R30, 0.5 ;  /* 0x3f0000001e1e0820 */ /* 0x000fc60000410000 */
[----:B------:R-:W-:-:S04]  /*5710*/  @P0 FADD.FTZ R3, -R32, -RZ ;  /* 0x800000ff20030221 */ /* 0x000fc80000010100 */
[----:B------:R-:W-:Y:S01]  /*5720*/  @P0 FFMA R31, R32, R3, R29 ;  /* 0x00000003201f0223 */ /* 0x000fe2000000001d */
[----:B------:R-:W-:-:S03]  /*5730*/  @!P0 MOV R3, R2 ;  /* 0x0000000200038202 */ /* 0x000fc60000000f00 */
[----:B------:R-:W-:-:S04]  /*5740*/  @P0 FFMA R30, R31, R30, R32 ;  /* 0x0000001e1f1e0223 */ /* 0x000fc80000000020 */
[----:B------:R-:W-:-:S07]  /*5750*/  @P0 FMUL.FTZ R3, R30, 2.3283064365386962891e-10 ;  /* 0x2f8000001e030820 */ /* 0x000fce0000410000 */
.L_x_92:
[----:B------:R-:W-:Y:S02]  /*5760*/  IMAD.MOV.U32 R29, RZ, RZ, R3 ;  /* 0x000000ffff1d7224 */ /* 0x000fe400078e0003 */
[----:B------:R-:W-:Y:S01]  /*5770*/  HFMA2 R3, -RZ, RZ, 0, 0 ;  /* 0x00000000ff037431 */ /* 0x000fe200000001ff */
[----:B------:R-:W-:-:S04]  /*5780*/  MOV R2, R33 ;  /* 0x0000002100027202 */ /* 0x000fc80000000f00 */
[----:B------:R-:W-:Y:S05]  /*5790*/  RET.REL.NODEC R2 `(_Z26heston_almost_exact_kernelPfP17curandStateXORWOWffffi) ;  /* 0xffffffa802187950 */ /* 0x000fea0003c3ffff */
        .weak           $__internal_4_$__cuda_sm3x_div_rn_noftz_f32_slowpath
        .type           $__internal_4_$__cuda_sm3x_div_rn_noftz_f32_slowpath,@function
        .size           $__internal_4_$__cuda_sm3x_div_rn_noftz_f32_slowpath,(.L_x_146 - $__internal_4_$__cuda_sm3x_div_rn_noftz_f32_slowpath)
$__internal_4_$__cuda_sm3x_div_rn_noftz_f32_slowpath:
[----:B------:R-:W-:Y:S01]  /*57a0*/  SHF.R.U32.HI R8, RZ, 0x17, R3 ;  /* 0x00000017ff087819 */ /* 0x000fe20000011603 */
[----:B------:R-:W-:Y:S01]  /*57b0*/  BSSY.RECONVERGENT B1, `(.L_x_93) ;  /* 0x0000062000017945 */ /* 0x000fe20003800200 */
[----:B------:R-:W-:Y:S02]  /*57c0*/  SHF.R.U32.HI R6, RZ, 0x17, R2 ;  /* 0x00000017ff067819 */ /* 0x000fe40000011602 */
[----:B------:R-:W-:Y:S02]  /*57d0*/  LOP3.LUT R32, R8, 0xff, RZ, 0xc0, !PT ;  /* 0x000000ff08207812 */ /* 0x000fe400078ec0ff */
[----:B------:R-:W-:-:S03]  /*57e0*/  LOP3.LUT R30, R6, 0xff, RZ, 0xc0, !PT ;  /* 0x000000ff061e7812 */ /* 0x000fc600078ec0ff */
[----:B------:R-:W-:Y:S01]  /*57f0*/  VIADD R28, R32, 0xffffffff ;  /* 0xffffffff201c7836 */ /* 0x000fe20000000000 */
[----:B------:R-:W-:-:S04]  /*5800*/  IADD3 R8, PT, PT, R30, -0x1, RZ ;  /* 0xffffffff1e087810 */ /* 0x000fc80007ffe0ff */
[----:B------:R-:W-:-:S04]  /*5810*/  ISETP.GT.U32.AND P0, PT, R28, 0xfd, PT ;  /* 0x000000fd1c00780c */ /* 0x000fc80003f04070 */
[----:B------:R-:W-:-:S13]  /*5820*/  ISETP.GT.U32.OR P0, PT, R8, 0xfd, P0 ;  /* 0x000000fd0800780c */ /* 0x000fda0000704470 */
[----:B------:R-:W-:Y:S01]  /*5830*/  @!P0 MOV R6, RZ ;  /* 0x000000ff00068202 */ /* 0x000fe20000000f00 */
[----:B------:R-:W-:Y:S06]  /*5840*/  @!P0 BRA `(.L_x_94) ;  /* 0x00000000005c8947 */ /* 0x000fec0003800000 */
[----:B------:R-:W-:Y:S02]  /*5850*/  FSETP.GTU.FTZ.AND P0, PT, |R2|, +INF , PT ;  /* 0x7f8000000200780b */ /* 0x000fe40003f1c200 */
[----:B------:R-:W-:-:S04]  /*5860*/  FSETP.GTU.FTZ.AND P1, PT, |R3|, +INF , PT ;  /* 0x7f8000000300780b */ /* 0x000fc80003f3c200 */
[----:B------:R-:W-:-:S13]  /*5870*/  PLOP3.LUT P0, PT, P0, P1, PT, 0xf8, 0x8f ;  /* 0x00000000008f781c */ /* 0x000fda0000703f70 */
[----:B------:R-:W-:Y:S05]  /*5880*/  @P0 BRA `(.L_x_95) ;  /* 0x00000004004c0947 */ /* 0x000fea0003800000 */
[----:B------:R-:W-:-:S13]  /*5890*/  LOP3.LUT P0, RZ, R3, 0x7fffffff, R2, 0xc8, !PT ;  /* 0x7fffffff03ff7812 */ /* 0x000fda000780c802 */
[----:B------:R-:W-:Y:S05]  /*58a0*/  @!P0 BRA `(.L_x_96) ;  /* 0x00000004003c8947 */ /* 0x000fea0003800000 */
[C---:B------:R-:W-:Y:S02]  /*58b0*/  FSETP.NEU.FTZ.AND P2, PT, |R2|.reuse, +INF , PT ;  /* 0x7f8000000200780b */ /* 0x040fe40003f5d200 */
[----:B------:R-:W-:Y:S02]  /*58c0*/  FSETP.NEU.FTZ.AND P1, PT, |R3|, +INF , PT ;  /* 0x7f8000000300780b */ /* 0x000fe40003f3d200 */
[----:B------:R-:W-:-:S11]  /*58d0*/  FSETP.NEU.FTZ.AND P0, PT, |R2|, +INF , PT ;  /* 0x7f8000000200780b */ /* 0x000fd60003f1d200 */
[----:B------:R-:W-:Y:S05]  /*58e0*/  @!P1 BRA !P2, `(.L_x_96) ;  /* 0x00000004002c9947 */ /* 0x000fea0005000000 */
[----:B------:R-:W-:-:S04]  /*58f0*/  LOP3.LUT P2, RZ, R2, 0x7fffffff, RZ, 0xc0, !PT ;  /* 0x7fffffff02ff7812 */ /* 0x000fc8000784c0ff */
[----:B------:R-:W-:-:S13]  /*5900*/  PLOP3.LUT P1, PT, P1, P2, PT, 0x2f, 0xf2 ;  /* 0x0000000000f2781c */ /* 0x000fda0000f24577 */
[----:B------:R-:W-:Y:S05]  /*5910*/  @P1 BRA `(.L_x_97) ;  /* 0x0000000400181947 */ /* 0x000fea0003800000 */
[----:B------:R-:W-:-:S04]  /*5920*/  LOP3.LUT P1, RZ, R3, 0x7fffffff, RZ, 0xc0, !PT ;  /* 0x7fffffff03ff7812 */ /* 0x000fc8000782c0ff */
[----:B------:R-:W-:-:S13]  /*5930*/  PLOP3.LUT P0, PT, P0, P1, PT, 0x2f, 0xf2 ;  /* 0x0000000000f2781c */ /* 0x000fda0000702577 */
[----:B------:R-:W-:Y:S05]  /*5940*/  @P0 BRA `(.L_x_98) ;  /* 0x0000000400000947 */ /* 0x000fea0003800000 */
[----:B------:R-:W-:Y:S02]  /*5950*/  ISETP.GE.AND P0, PT, R8, RZ, PT ;  /* 0x000000ff0800720c */ /* 0x000fe40003f06270 */
[----:B------:R-:W-:-:S11]  /*5960*/  ISETP.GE.AND P1, PT, R28, RZ, PT ;  /* 0x000000ff1c00720c */ /* 0x000fd60003f26270 */
[----:B------:R-:W-:Y:S01]  /*5970*/  @P0 IMAD.MOV.U32 R6, RZ, RZ, RZ ;  /* 0x000000ffff060224 */ /* 0x000fe200078e00ff */
[----:B------:R-:W-:Y:S01]  /*5980*/  @!P0 MOV R6, 0xffffffc0 ;  /* 0xffffffc000068802 */ /* 0x000fe20000000f00 */
[----:B------:R-:W-:Y:S01]  /*5990*/  @!P0 FFMA R2, R2, 1.84467440737095516160e+19, RZ ;  /* 0x5f80000002028823 */ /* 0x000fe200000000ff */
[----:B------:R-:W-:Y:S02]  /*59a0*/  @!P1 FFMA R3, R3, 1.84467440737095516160e+19, RZ ;  /* 0x5f80000003039823 */ /* 0x000fe400000000ff */
[----:B------:R-:W-:-:S07]  /*59b0*/  @!P1 IADD3 R6, PT, PT, R6, 0x40, RZ ;  /* 0x0000004006069810 */ /* 0x000fce0007ffe0ff */
.L_x_94:
[----:B------:R-:W-:Y:S01]  /*59c0*/  LEA R8, R32, 0xc0800000, 0x17 ;  /* 0xc080000020087811 */ /* 0x000fe200078eb8ff */
[----:B------:R-:W-:Y:S04]  /*59d0*/  BSSY.RECONVERGENT B2, `(.L_x_99) ;  /* 0x0000036000027945 */ /* 0x000fe80003800200 */
[----:B------:R-:W-:Y:S01]  /*59e0*/  IMAD.IADD R8, R3, 0x1, -R8 ;  /* 0x0000000103087824 */ /* 0x000fe200078e0a08 */
[----:B------:R-:W-:-:S03]  /*59f0*/  IADD3 R3, PT, PT, R30, -0x7f, RZ ;  /* 0xffffff811e037810 */ /* 0x000fc60007ffe0ff */
[----:B------:R-:W0:Y:S01]  /*5a00*/  MUFU.RCP R28, R8 ;  /* 0x00000008001c7308 */ /* 0x000e220000001000 */
[----:B------:R-:W-:Y:S01]  /*5a10*/  FADD.FTZ R29, -R8, -RZ ;  /* 0x800000ff081d7221 */ /* 0x000fe20000010100 */
[----:B------:R-:W-:-:S03]  /*5a20*/  IMAD R2, R3, -0x800000, R2 ;  /* 0xff80000003027824 */ /* 0x000fc600078e0202 */
[----:B0-----:R-:W-:-:S04]  /*5a30*/  FFMA R31, R28, R29, 1 ;  /* 0x3f8000001c1f7423 */ /* 0x001fc8000000001d */
[----:B------:R-:W-:-:S04]  /*5a40*/  FFMA R33, R28, R31, R28 ;  /* 0x0000001f1c217223 */ /* 0x000fc8000000001c */
[----:B------:R-:W-:-:S04]  /*5a50*/  FFMA R28, R2, R33, RZ ;  /* 0x00000021021c7223 */ /* 0x000fc800000000ff */
[----:B------:R-:W-:-:S04]  /*5a60*/  FFMA R31, R29, R28, R2 ;  /* 0x0000001c1d1f7223 */ /* 0x000fc80000000002 */
[----:B------:R-:W-:-:S04]  /*5a70*/  FFMA R28, R33, R31, R28 ;  /* 0x0000001f211c7223 */ /* 0x000fc8000000001c */
[----:B------:R-:W-:Y:S01]  /*5a80*/  FFMA R31, R29, R28, R2 ;  /* 0x0000001c1d1f7223 */ /* 0x000fe20000000002 */
[----:B------:R-:W-:-:S03]  /*5a90*/  IADD3 R29, PT, PT, R3, 0x7f, -R32 ;  /* 0x0000007f031d7810 */ /* 0x000fc60007ffe820 */
[----:B------:R-:W-:Y:S01]  /*5aa0*/  FFMA R2, R33, R31, R28 ;  /* 0x0000001f21027223 */ /* 0x000fe2000000001c */
[----:B------:R-:W-:-:S04]  /*5ab0*/  IADD3 R29, PT, PT, R29, R6, RZ ;  /* 0x000000061d1d7210 */ /* 0x000fc80007ffe0ff */
[----:B------:R-:W-:-:S04]  /*5ac0*/  SHF.R.U32.HI R3, RZ, 0x17, R2 ;  /* 0x00000017ff037819 */ /* 0x000fc80000011602 */
[----:B------:R-:W-:-:S05]  /*5ad0*/  LOP3.LUT R3, R3, 0xff, RZ, 0xc0, !PT ;  /* 0x000000ff03037812 */ /* 0x000fca00078ec0ff */
[----:B------:R-:W-:-:S05]  /*5ae0*/  IMAD.IADD R30, R3, 0x1, R29 ;  /* 0x00000001031e7824 */ /* 0x000fca00078e021d */
[----:B------:R-:W-:-:S04]  /*5af0*/  IADD3 R3, PT, PT, R30, -0x1, RZ ;  /* 0xffffffff1e037810 */ /* 0x000fc80007ffe0ff */
[----:B------:R-:W-:-:S13]  /*5b00*/  ISETP.GE.U32.AND P0, PT, R3, 0xfe, PT ;  /* 0x000000fe0300780c */ /* 0x000fda0003f06070 */
[----:B------:R-:W-:Y:S05]  /*5b10*/  @!P0 BRA `(.L_x_100) ;  /* 0x0000000000808947 */ /* 0x000fea0003800000 */
[----:B------:R-:W-:-:S13]  /*5b20*/  ISETP.GT.AND P0, PT, R30, 0xfe, PT ;  /* 0x000000fe1e00780c */ /* 0x000fda0003f04270 */
[----:B------:R-:W-:Y:S05]  /*5b30*/  @P0 BRA `(.L_x_101) ;  /* 0x00000000006c0947 */ /* 0x000fea0003800000 */
[----:B------:R-:W-:-:S13]  /*5b40*/  ISETP.GE.AND P0, PT, R30, 0x1, PT ;  /* 0x000000011e00780c */ /* 0x000fda0003f06270 */
[----:B------:R-:W-:Y:S05]  /*5b50*/  @P0 BRA `(.L_x_102) ;  /* 0x0000000000740947 */ /* 0x000fea0003800000 */
[----:B------:R-:W-:Y:S02]  /*5b60*/  ISETP.GE.AND P0, PT, R30, -0x18, PT ;  /* 0xffffffe81e00780c */ /* 0x000fe40003f06270 */
[----:B------:R-:W-:-:S11]  /*5b70*/  LOP3.LUT R2, R2, 0x80000000, RZ, 0xc0, !PT ;  /* 0x8000000002027812 */ /* 0x000fd600078ec0ff */
[----:B------:R-:W-:Y:S05]  /*5b80*/  @!P0 BRA `(.L_x_102) ;  /* 0x0000000000688947 */ /* 0x000fea0003800000 */
[CCC-:B------:R-:W-:Y:S01]  /*5b90*/  FFMA.RZ R3, R33.reuse, R31.reuse, R28.reuse ;  /* 0x0000001f21037223 */ /* 0x1c0fe2000000c01c */
[C---:B------:R-:W-:Y:S01]  /*5ba0*/  IADD3 R29, PT, PT, R30.reuse, 0x20, RZ ;  /* 0x000000201e1d7810 */ /* 0x040fe20007ffe0ff */
[-CC-:B------:R-:W-:Y:S01]  /*5bb0*/  FFMA.RM R6, R33, R31.reuse, R28.reuse ;  /* 0x0000001f21067223 */ /* 0x180fe2000000401c */
[C---:B------:R-:W-:Y:S02]  /*5bc0*/  ISETP.NE.AND P2, PT, R30.reuse, RZ, PT ;  /* 0x000000ff1e00720c */ /* 0x040fe40003f45270 */
[----:B------:R-:W-:Y:S01]  /*5bd0*/  LOP3.LUT R8, R3, 0x7fffff, RZ, 0xc0, !PT ;  /* 0x007fffff03087812 */ /* 0x000fe200078ec0ff */
[----:B------:R-:W-:Y:S01]  /*5be0*/  FFMA.RP R3, R33, R31, R28 ;  /* 0x0000001f21037223 */ /* 0x000fe2000000801c */
[----:B------:R-:W-:Y:S01]  /*5bf0*/  IMAD.MOV R28, RZ, RZ, -R30 ;  /* 0x000000ffff1c7224 */ /* 0x000fe200078e0a1e */
[----:B------:R-:W-:Y:S02]  /*5c00*/  ISETP.NE.AND P1, PT, R30, RZ, PT ;  /* 0x000000ff1e00720c */ /* 0x000fe40003f25270 */
[----:B------:R-:W-:-:S02]  /*5c10*/  LOP3.LUT R8, R8, 0x800000, RZ, 0xfc, !PT ;  /* 0x0080000008087812 */ /* 0x000fc400078efcff */
[----:B------:R-:W-:Y:S02]  /*5c20*/  FSETP.NEU.FTZ.AND P0, PT, R3, R6, PT ;  /* 0x000000060300720b */ /* 0x000fe40003f1d000 */
[----:B------:R-:W-:Y:S02]  /*5c30*/  SHF.L.U32 R29, R8, R29, RZ ;  /* 0x0000001d081d7219 */ /* 0x000fe400000006ff */
[----:B------:R-:W-:Y:S02]  /*5c40*/  SEL R3, R28, RZ, P2 ;  /* 0x000000ff1c037207 */ /* 0x000fe40001000000 */
[----:B------:R-:W-:Y:S02]  /*5c50*/  ISETP.NE.AND P1, PT, R29, RZ, P1 ;  /* 0x000000ff1d00720c */ /* 0x000fe40000f25270 */
[----:B------:R-:W-:Y:S02]  /*5c60*/  SHF.R.U32.HI R3, RZ, R3, R8 ;  /* 0x00000003ff037219 */ /* 0x000fe40000011608 */
[----:B------:R-:W-:-:S02]  /*5c70*/  PLOP3.LUT P0, PT, P0, P1, PT, 0xf8, 0x8f ;  /* 0x00000000008f781c */ /* 0x000fc40000703f70 */
[----:B------:R-:W-:Y:S02]  /*5c80*/  SHF.R.U32.HI R29, RZ, 0x1, R3 ;  /* 0x00000001ff1d7819 */ /* 0x000fe40000011603 */
[----:B------:R-:W-:-:S04]  /*5c90*/  SEL R6, RZ, 0x1, !P0 ;  /* 0x00000001ff067807 */ /* 0x000fc80004000000 */
[----:B------:R-:W-:-:S04]  /*5ca0*/  LOP3.LUT R6, R6, 0x1, R29, 0xf8, !PT ;  /* 0x0000000106067812 */ /* 0x000fc800078ef81d */
[----:B------:R-:W-:-:S04]  /*5cb0*/  LOP3.LUT R6, R6, R3, RZ, 0xc0, !PT ;  /* 0x0000000306067212 */ /* 0x000fc800078ec0ff */
[----:B------:R-:W-:-:S04]  /*5cc0*/  IADD3 R29, PT, PT, R29, R6, RZ ;  /* 0x000000061d1d7210 */ /* 0x000fc80007ffe0ff */
[----:B------:R-:W-:Y:S01]  /*5cd0*/  LOP3.LUT R2, R29, R2, RZ, 0xfc, !PT ;  /* 0x000000021d027212 */ /* 0x000fe200078efcff */
[----:B------:R-:W-:Y:S06]  /*5ce0*/  BRA `(.L_x_102) ;  /* 0x0000000000107947 */ /* 0x000fec0003800000 */
.L_x_101:
[----:B------:R-:W-:-:S04]  /*5cf0*/  LOP3.LUT R2, R2, 0x80000000, RZ, 0xc0, !PT ;  /* 0x8000000002027812 */ /* 0x000fc800078ec0ff */
[----:B------:R-:W-:Y:S01]  /*5d00*/  LOP3.LUT R2, R2, 0x7f800000, RZ, 0xfc, !PT ;  /* 0x7f80000002027812 */ /* 0x000fe200078efcff */
[----:B------:R-:W-:Y:S06]  /*5d10*/  BRA `(.L_x_102) ;  /* 0x0000000000047947 */ /* 0x000fec0003800000 */
.L_x_100:
[----:B------:R-:W-:-:S07]  /*5d20*/  LEA R2, R29, R2, 0x17 ;  /* 0x000000021d027211 */ /* 0x000fce00078eb8ff */
.L_x_102:
[----:B------:R-:W-:Y:S05]  /*5d30*/  BSYNC.RECONVERGENT B2 ;  /* 0x0000000000027941 */ /* 0x000fea0003800200 */
.L_x_99:
[----:B------:R-:W-:Y:S05]  /*5d40*/  BRA `(.L_x_103) ;  /* 0x0000000000207947 */ /* 0x000fea0003800000 */
.L_x_98:
[----:B------:R-:W-:-:S04]  /*5d50*/  LOP3.LUT R2, R3, 0x80000000, R2, 0x48, !PT ;  /* 0x8000000003027812 */ /* 0x000fc800078e4802 */
[----:B------:R-:W-:Y:S01]  /*5d60*/  LOP3.LUT R2, R2, 0x7f800000, RZ, 0xfc, !PT ;  /* 0x7f80000002027812 */ /* 0x000fe200078efcff */
[----:B------:R-:W-:Y:S06]  /*5d70*/  BRA `(.L_x_103) ;  /* 0x0000000000147947 */ /* 0x000fec0003800000 */
.L_x_97:
[----:B------:R-:W-:Y:S01]  /*5d80*/  LOP3.LUT R2, R3, 0x80000000, R2, 0x48, !PT ;  /* 0x8000000003027812 */ /* 0x000fe200078e4802 */
[----:B------:R-:W-:Y:S06]  /*5d90*/  BRA `(.L_x_103) ;  /* 0x00000000000c7947 */ /* 0x000fec0003800000 */
.L_x_96:
[----:B------:R-:W0:Y:S01]  /*5da0*/  MUFU.RSQ R2, -QNAN ;  /* 0xffc0000000027908 */ /* 0x000e220000001400 */
[----:B------:R-:W-:Y:S05]  /*5db0*/  BRA `(.L_x_103) ;  /* 0x0000000000047947 */ /* 0x000fea0003800000 */
.L_x_95:
[----:B------:R-:W-:-:S07]  /*5dc0*/  FADD.FTZ R2, R2, R3 ;  /* 0x0000000302027221 */ /* 0x000fce0000010000 */
.L_x_103:
[----:B------:R-:W-:Y:S05]  /*5dd0*/  BSYNC.RECONVERGENT B1 ;  /* 0x0000000000017941 */ /* 0x000fea0003800200 */
.L_x_93:
[----:B------:R-:W-:Y:S02]  /*5de0*/  HFMA2 R3, -RZ, RZ, 0, 0 ;  /* 0x00000000ff037431 */ /* 0x000fe400000001ff */
[----:B0-----:R-:W-:Y:S01]  /*5df0*/  IMAD.MOV.U32 R8, RZ, RZ, R2 ;  /* 0x000000ffff087224 */ /* 0x001fe200078e0002 */
[----:B------:R-:W-:-:S04]  /*5e00*/  MOV R2, R4 ;  /* 0x0000000400027202 */ /* 0x000fc80000000f00 */
[----:B------:R-:W-:Y:S05]  /*5e10*/  RET.REL.NODEC R2 `(_Z26heston_almost_exact_kernelPfP17curandStateXORWOWffffi) ;  /* 0xffffffa002787950 */ /* 0x000fea0003c3ffff */
.L_x_104:
        /* <DEDUP_REMOVED lines=14> */
.L_x_146:


//--------------------- .text._Z19heston_euler_kernelPfP17curandStateXORWOWffffi --------------------------
	.section	.text._Z19heston_euler_kernelPfP17curandStateXORWOWffffi,"ax",@progbits
	.align	128
        .global         _Z19heston_euler_kernelPfP17curandStateXORWOWffffi
        .type           _Z19heston_euler_kernelPfP17curandStateXORWOWffffi,@function
        .size           _Z19heston_euler_kernelPfP17curandStateXORWOWffffi,(.L_x_148 - _Z19heston_euler_kernelPfP17curandStateXORWOWffffi)
        .other          _Z19heston_euler_kernelPfP17curandStateXORWOWffffi,@"STO_CUDA_ENTRY STV_DEFAULT"
_Z19heston_euler_kernelPfP17curandStateXORWOWffffi:
.text._Z19heston_euler_kernelPfP17curandStateXORWOWffffi:
        /* <DEDUP_REMOVED lines=23> */
[----:B-----5:R-:W-:Y:S05]  /*0170*/  CALL.REL.NOINC `($__internal_5_$__cuda_sm20_rcp_rn_f32_slowpath) ;  /* 0x0000000c00d47944 */ /* 0x020fea0003c00000 */
[----:B------:R-:W-:Y:S05]  /*0180*/  BRA `(.L_x_106) ;  /* 0x0000000000107947 */ /* 0x000fea0003800000 */
.L_x_105:
[----:B------:R-:W0:Y:S02]  /*0190*/  MUFU.RCP R9, R0 ;  /* 0x0000000000097308 */ /* 0x000e240000001000 */
[----:B0-----:R-:W-:-:S04]  /*01a0*/  FFMA R2, R0, R9, -1 ;  /* 0xbf80000000027423 */ /* 0x001fc80000000009 */
[----:B------:R-:W-:-:S04]  /*01b0*/  FADD.FTZ R2, -R2, -RZ ;  /* 0x800000ff02027221 */ /* 0x000fc80000010100 */
[----:B------:R-:W-:-:S07]  /*01c0*/  FFMA R9, R9, R2, R9 ;  /* 0x0000000209097223 */ /* 0x000fce0000000009 */
.L_x_106:
[----:B------:R-:W0:Y:S01]  /*01d0*/  LDCU UR4, c[0x0][0x3a0] ;  /* 0x00007400ff0477ac */ /* 0x000e220008000800 */
[----:B------:R-:W-:Y:S01]  /*01e0*/  IMAD.MOV.U32 R6, RZ, RZ, RZ ;  /* 0x000000ffff067224 */ /* 0x000fe200078e00ff */
[----:B0-----:R-:W-:-:S09]  /*01f0*/  UISETP.GE.AND UP0, UPT, UR4, 0x1, UPT ;  /* 0x000000010400788c */ /* 0x001fd2000bf06270 */
[----:B------:R-:W-:Y:S05]  /*0200*/  BRA.U !UP0, `(.L_x_107) ;  /* 0x0000000d08847547 */ /* 0x000fea000b800000 */
[----:B------:R-:W-:Y:S01]  /*0210*/  IADD3 R2, PT, PT, R9, -0xd000000, RZ ;  /* 0xf300000009027810 */ /* 0x000fe20007ffe0ff */
[----:B------:R0:W1:Y:S03]  /*0220*/  MUFU.RSQ R0, R9 ;  /* 0x0000000900007308 */ /* 0x0000660000001400 */
[----:B------:R-:W-:-:S13]  /*0230*/  ISETP.GT.U32.AND P0, PT, R2, 0x727fffff, PT ;  /* 0x727fffff0200780c */ /* 0x000fda0003f04070 */
[----:B0-----:R-:W-:Y:S05]  /*0240*/  @!P0 BRA `(.L_x_108) ;  /* 0x00000000001c8947 */ /* 0x001fea0003800000 */
[----:B------:R-:W-:Y:S01]  /*0250*/  BSSY.RECONVERGENT B0, `(.L_x_109) ;  /* 0x0000004000007945 */ /* 0x000fe20003800200 */
[----:B-1----:R-:W-:Y:S01]  /*0260*/  IMAD.MOV.U32 R0, RZ, RZ, R9 ;  /* 0x000000ffff007224 */ /* 0x002fe200078e0009 */
[----:B------:R-:W-:-:S07]  /*0270*/  MOV R22, 0x290 ;  /* 0x0000029000167802 */ /* 0x000fce0000000f00 */
[----:B-----5:R-:W-:Y:S05]  /*0280*/  CALL.REL.NOINC `($__internal_6_$__cuda_sm20_sqrt_rn_f32_slowpath) ;  /* 0x0000001000607944 */ /* 0x020fea0003c00000 */
[----:B------:R-:W-:Y:S05]  /*0290*/  BSYNC.RECONVERGENT B0 ;  /* 0x0000000000007941 */ /* 0x000fea0003800200 */
.L_x_109:
[----:B------:R-:W-:Y:S01]  /*02a0*/  MOV R8, R23 ;  /* 0x0000001700087202 */ /* 0x000fe20000000f00 */
[----:B------:R-:W-:Y:S06]  /*02b0*/  BRA `(.L_x_110) ;  /* 0x0000000000107947 */ /* 0x000fec0003800000 */
.L_x_108:
[C---:B-1----:R-:W-:Y:S01]  /*02c0*/  FMUL.FTZ R8, R0.reuse, R9 ;  /* 0x0000000900087220 */ /* 0x042fe20000410000 */
[----:B------:R-:W-:-:S03]  /*02d0*/  FMUL.FTZ R0, R0, 0.5 ;  /* 0x3f00000000007820 */ /* 0x000fc60000410000 */
[----:B------:R-:W-:-:S04]  /*02e0*/  FFMA R3, -R8, R8, R9 ;  /* 0x0000000808037223 */ /* 0x000fc80000000109 */
[----:B------:R-:W-:-:S07]  /*02f0*/  FFMA R8, R3, R0, R8 ;  /* 0x0000000003087223 */ /* 0x000fce0000000008 */
.L_x_110:
[----:B------:R-:W0:Y:S01]  /*0300*/  LDC R0, c[0x0][0x39c] ;  /* 0x0000e700ff007b82 */ /* 0x000e220000000800 */
[----:B------:R-:W1:Y:S01]  /*0310*/  LDCU UR4, c[0x0][0x3a0] ;  /* 0x00007400ff0477ac */ /* 0x000e620008000800 */
[----:B-----5:R-:W-:Y:S01]  /*0320*/  IADD3 R7, PT, PT, R12, 0xb0f8a, RZ ;  /* 0x000b0f8a0c077810 */ /* 0x020fe20007ffe0ff */
[----:B------:R-:W-:Y:S01]  /*0330*/  IMAD.MOV.U32 R6, RZ, RZ, 0x3f800000 ;  /* 0x3f800000ff067424 */ /* 0x000fe200078e00ff */
[----:B-1----:R-:W-:Y:S01]  /*0340*/  UIADD3 UR4, UPT, UPT, -UR4, URZ, URZ ;  /* 0x000000ff04047290 */ /* 0x002fe2000fffe1ff */
[----:B0-----:R-:W-:-:S04]  /*0350*/  FFMA R0, -R0, R0, 1 ;  /* 0x3f80000000007423 */ /* 0x001fc80000000100 */
[----:B------:R-:W-:Y:S01]  /*0360*/  VIADD R2, R0, 0xf3000000 ;  /* 0xf300000000027836 */ /* 0x000fe20000000000 */
[----:B------:R0:W1:Y:S04]  /*0370*/  MUFU.RSQ R3, R0 ;  /* 0x0000000000037308 */ /* 0x0000680000001400 */
[----:B------:R-:W-:-:S13]  /*0380*/  ISETP.GT.U32.AND P0, PT, R2, 0x727fffff, PT ;  /* 0x727fffff0200780c */ /* 0x000fda0003f04070 */
[----:B01----:R-:W-:Y:S05]  /*0390*/  @!P0 BRA `(.L_x_111) ;  /* 0x0000000000188947 */ /* 0x003fea0003800000 */
[----:B------:R-:W-:Y:S01]  /*03a0*/  BSSY.RECONVERGENT B0, `(.L_x_112) ;  /* 0x0000003000007945 */ /* 0x000fe20003800200 */
[----:B------:R-:W-:-:S07]  /*03b0*/  MOV R22, 0x3d0 ;  /* 0x000003d000167802 */ /* 0x000fce0000000f00 */
[----:B------:R-:W-:Y:S05]  /*03c0*/  CALL.REL.NOINC `($__internal_6_$__cuda_sm20_sqrt_rn_f32_slowpath) ;  /* 0x0000001000107944 */ /* 0x000fea0003c00000 */
[----:B------:R-:W-:Y:S05]  /*03d0*/  BSYNC.RECONVERGENT B0 ;  /* 0x0000000000007941 */ /* 0x000fea0003800200 */
.L_x_112:
[----:B------:R-:W-:Y:S01]  /*03e0*/  MOV R5, R23 ;  /* 0x0000001700057202 */ /* 0x000fe20000000f00 */
[----:B------:R-:W-:Y:S06]  /*03f0*/  BRA `(.L_x_113) ;  /* 0x0000000000107947 */ /* 0x000fec0003800000 */
.L_x_111:
[----:B------:R-:W-:Y:S01]  /*0400*/  FMUL.FTZ R5, R0, R3 ;  /* 0x0000000300057220 */ /* 0x000fe20000410000 */
[----:B------:R-:W-:-:S03]  /*0410*/  FMUL.FTZ R3, R3, 0.5 ;  /* 0x3f00000003037820 */ /* 0x000fc60000410000 */
[----:B------:R-:W-:-:S04]  /*0420*/  FFMA R0, -R5, R5, R0 ;  /* 0x0000000505007223 */ /* 0x000fc80000000100 */
[----:B------:R-:W-:-:S07]  /*0430*/  FFMA R5, R0, R3, R5 ;  /* 0x0000000300057223 */ /* 0x000fce0000000005 */
.L_x_113:
[----:B------:R-:W-:Y:S01]  /*0440*/  IMAD.MOV.U32 R4, RZ, RZ, 0x3dcccccd ;  /* 0x3dcccccdff047424 */ /* 0x000fe200078e00ff */
[----:B------:R-:W0:Y:S01]  /*0450*/  LDCU UR10, c[0x0][0x39c] ;  /* 0x00007380ff0a77ac */ /* 0x000e220008000800 */
[----:B------:R-:W1:Y:S01]  /*0460*/  LDCU UR5, c[0x0][0x398] ;  /* 0x00007300ff0577ac */ /* 0x000e620008000800 */
[----:B------:R-:W2:Y:S04]  /*0470*/  LDCU.64 UR8, c[0x0][0x390] ;  /* 0x00007200ff0877ac */ /* 0x000ea80008000a00 */
.L_x_127:
[----:B------:R-:W-:Y:S01]  /*0480*/  ISETP.NE.AND P0, PT, R18, 0x1, PT ;  /* 0x000000011200780c */ /* 0x000fe20003f05270 */
[----:B------:R-:W-:Y:S01]  /*0490*/  BSSY.RECONVERGENT B0, `(.L_x_114) ;  /* 0x000008f000007945 */ /* 0x000fe20003800200 */
[----:B------:R-:W-:Y:S01]  /*04a0*/  MOV R3, R15 ;  /* 0x0000000f00037202 */ /* 0x000fe20000000f00 */
[----:B------:R-:W-:Y:S01]  /*04b0*/  IMAD.MOV.U32 R15, RZ, RZ, R17 ;  /* 0x000000ffff0f7224 */ /* 0x000fe200078e0011 */
[----:B------:R-:W-:-:S09]  /*04c0*/  MOV R2, R16 ;  /* 0x0000001000027202 */ /* 0x000fd20000000f00 */
[----:B------:R-:W-:Y:S05]  /*04d0*/  @!P0 BRA `(.L_x_115) ;  /* 0x0000000400148947 */ /* 0x000fea0003800000 */
[----:B------:R-:W-:Y:S01]  /*04e0*/  SHF.R.U32.HI R0, RZ, 0x2, R13 ;  /* 0x00000002ff007819 */ /* 0x000fe2000001160d */
[----:B------:R-:W-:Y:S01]  /*04f0*/  IMAD.MOV.U32 R18, RZ, RZ, 0x3e055027 ;  /* 0x3e055027ff127424 */ /* 0x000fe200078e00ff */
[----:B------:R-:W-:Y:S01]  /*0500*/  SHF.L.U32 R16, R15, 0x4, RZ ;  /* 0x000000040f107819 */ /* 0x000fe200000006ff */
[----:B------:R-:W-:Y:S01]  /*0510*/  BSSY.RECONVERGENT B1, `(.L_x_116) ;  /* 0x0000039000017945 */ /* 0x000fe20003800200 */
[----:B------:R-:W-:Y:S02]  /*0520*/  LOP3.LUT R0, R0, R13, RZ, 0x3c, !PT ;  /* 0x0000000d00007212 */ /* 0x000fe400078e3cff */
[----:B------:R-:W-:Y:S02]  /*0530*/  MOV R23, 0x7f800000 ;  /* 0x7f80000000177802 */ /* 0x000fe40000000f00 */
[----:B------:R-:W-:-:S04]  /*0540*/  SHF.L.U32 R13, R0, 0x1, RZ ;  /* 0x00000001000d7819 */ /* 0x000fc800000006ff */
[----:B------:R-:W-:-:S04]  /*0550*/  LOP3.LUT R13, R15, R16, R13, 0x96, !PT ;  /* 0x000000100f0d7212 */ /* 0x000fc800078e960d */
[----:B------:R-:W-:Y:S01]  /*0560*/  LOP3.LUT R16, R13, R0, RZ, 0x3c, !PT ;  /* 0x000000000d107212 */ /* 0x000fe200078e3cff */
[----:B------:R-:W-:-:S03]  /*0570*/  IMAD.MOV.U32 R13, RZ, RZ, 0x2f800000 ;  /* 0x2f800000ff0d7424 */ /* 0x000fc600078e00ff */
[----:B------:R-:W-:-:S04]  /*0580*/  IADD3 R0, PT, PT, R7, -0x587c5, R16 ;  /* 0xfffa783b07007810 */ /* 0x000fc80007ffe010 */
[----:B------:R-:W-:-:S05]  /*0590*/  I2FP.F32.U32 R0, R0 ;  /* 0x0000000000007245 */ /* 0x000fca0000201000 */
[----:B------:R-:W-:-:S05]  /*05a0*/  FFMA R0, R0, R13, 1.1641532182693481445e-10 ;  /* 0x2f00000000007423 */ /* 0x000fca000000000d */
[----:B------:R-:W-:-:S13]  /*05b0*/  FSETP.GEU.AND P0, PT, R0, 1.175494350822287508e-38, PT ;  /* 0x008000000000780b */ /* 0x000fda0003f0e000 */
[----:B------:R-:W-:-:S05]  /*05c0*/  @!P0 FMUL R0, R0, 8388608 ;  /* 0x4b00000000008820 */ /* 0x000fca0000400000 */
[----:B------:R-:W-:-:S04]  /*05d0*/  IADD3 R17, PT, PT, R0, -0x3f2aaaab, RZ ;  /* 0xc0d5555500117810 */ /* 0x000fc80007ffe0ff */
[----:B------:R-:W-:-:S04]  /*05e0*/  LOP3.LUT R17, R17, 0xff800000, RZ, 0xc0, !PT ;  /* 0xff80000011117812 */ /* 0x000fc800078ec0ff */
[-C--:B------:R-:W-:Y:S02]  /*05f0*/  IADD3 R13, PT, PT, R0, -R17.reuse, RZ ;  /* 0x80000011000d7210 */ /* 0x080fe40007ffe0ff */
[----:B------:R-:W-:-:S03]  /*0600*/  I2FP.F32.S32 R17, R17 ;  /* 0x0000001100117245 */ /* 0x000fc60000201400 */
        /* <DEDUP_REMOVED lines=8> */
[C---:B------:R-:W-:Y:S01]  /*0690*/  FFMA R20, R13.reuse, R18, -0.5 ;  /* 0xbf0000000d147423 */ /* 0x040fe20000000012 */
[----:B------:R-:W-:Y:S02]  /*06a0*/  FSEL R18, RZ, -23, P0 ;  /* 0xc1b80000ff127808 */ /* 0x000fe40000000000 */
[----:B------:R-:W-:Y:S01]  /*06b0*/  ISETP.GT.U32.AND P0, PT, R0, 0x7f7fffff, PT ;  /* 0x7f7fffff0000780c */ /* 0x000fe20003f04070 */
[----:B------:R-:W-:Y:S02]  /*06c0*/  FMUL R20, R13, R20 ;  /* 0x000000140d147220 */ /* 0x000fe40000400000 */
[----:B------:R-:W-:Y:S02]  /*06d0*/  FFMA R17, R17, 1.1920928955078125e-07, R18 ;  /* 0x3400000011117823 */ /* 0x000fe40000000012 */
[----:B------:R-:W-:Y:S01]  /*06e0*/  FFMA R20, R13, R20, R13 ;  /* 0x000000140d147223 */ /* 0x000fe2000000000d */
[----:B------:R-:W-:-:S03]  /*06f0*/  SHF.R.U32.HI R13, RZ, 0x2, R14 ;  /* 0x00000002ff0d7819 */ /* 0x000fc6000001160e */
[----:B------:R-:W-:Y:S01]  /*0700*/  FFMA R20, R17, 0.69314718246459960938, R20 ;  /* 0x3f31721811147823 */ /* 0x000fe20000000014 */
[----:B------:R-:W-:Y:S01]  /*0710*/  LOP3.LUT R13, R13, R14, RZ, 0x3c, !PT ;  /* 0x0000000e0d0d7212 */ /* 0x000fe200078e3cff */
[----:B------:R-:W-:Y:S02]  /*0720*/  IMAD.SHL.U32 R14, R16, 0x10, RZ ;  /* 0x00000010100e7824 */ /* 0x000fe400078e00ff */
[C---:B------:R-:W-:Y:S01]  /*0730*/  @P0 FFMA R20, R0.reuse, R23, +INF ;  /* 0x7f80000000140423 */ /* 0x040fe20000000017 */
[----:B------:R-:W-:Y:S02]  /*0740*/  FSETP.NEU.AND P0, PT, R0, RZ, PT ;  /* 0x000000ff0000720b */ /* 0x000fe40003f0d000 */
[----:B------:R-:W-:Y:S01]  /*0750*/  SHF.L.U32 R17, R13, 0x1, RZ ;  /* 0x000000010d117819 */ /* 0x000fe200000006ff */
[----:B------:R-:W-:-:S03]  /*0760*/  FMUL R20, R20, -2 ;  /* 0xc000000014147820 */ /* 0x000fc60000400000 */
[----:B------:R-:W-:Y:S02]  /*0770*/  LOP3.LUT R17, R13, R17, R14, 0x96, !PT ;  /* 0x000000110d117212 */ /* 0x000fe400078e960e */
[----:B------:R-:W-:Y:S02]  /*0780*/  FSEL R20, R20, +INF , P0 ;  /* 0x7f80000014147808 */ /* 0x000fe40000000000 */
[----:B------:R-:W-:Y:S02]  /*0790*/  LOP3.LUT R17, R17, R16, RZ, 0x3c, !PT ;  /* 0x0000001011117212 */ /* 0x000fe400078e3cff */
[----:B------:R-:W-:Y:S01]  /*07a0*/  IADD3 R13, PT, PT, R20, -0xd000000, RZ ;  /* 0xf3000000140d7810 */ /* 0x000fe20007ffe0ff */
[----:B------:R3:W4:Y:S01]  /*07b0*/  MUFU.RSQ R25, R20 ;  /* 0x0000001400197308 */ /* 0x0007220000001400 */
[----:B------:R-:W-:Y:S02]  /*07c0*/  IADD3 R0, PT, PT, R17, R7, RZ ;  /* 0x0000000711007210 */ /* 0x000fe40007ffe0ff */
[----:B------:R-:W-:Y:S01]  /*07d0*/  ISETP.GT.U32.AND P0, PT, R13, 0x727fffff, PT ;  /* 0x727fffff0d00780c */ /* 0x000fe20003f04070 */
[----:B------:R-:W-:Y:S01]  /*07e0*/  IMAD.MOV.U32 R13, RZ, RZ, 0x30c90fdb ;  /* 0x30c90fdbff0d7424 */ /* 0x000fe200078e00ff */
[----:B------:R-:W-:-:S05]  /*07f0*/  I2FP.F32.U32 R0, R0 ;  /* 0x0000000000007245 */ /* 0x000fca0000201000 */
[----:B------:R-:W-:-:S06]  /*0800*/  FFMA R13, R0, R13, 7.314590599882819788e-10 ;  /* 0x30490fdb000d7423 */ /* 0x000fcc000000000d */
[----:B---3--:R-:W-:Y:S05]  /*0810*/  @!P0 BRA `(.L_x_117) ;  /* 0x0000000000108947 */ /* 0x008fea0003800000 */
[----:B------:R-:W-:Y:S02]  /*0820*/  MOV R0, R20 ;  /* 0x0000001400007202 */ /* 0x000fe40000000f00 */
[----:B------:R-:W-:-:S07]  /*0830*/  MOV R22, 0x850 ;  /* 0x0000085000167802 */ /* 0x000fce0000000f00 */
[----:B012-4-:R-:W-:Y:S05]  /*0840*/  CALL.REL.NOINC `($__internal_6_$__cuda_sm20_sqrt_rn_f32_slowpath) ;  /* 0x0000000800f07944 */ /* 0x017fea0003c00000 */
[----:B------:R-:W-:Y:S05]  /*0850*/  BRA `(.L_x_118) ;  /* 0x0000000000107947 */ /* 0x000fea0003800000 */
.L_x_117:
[----:B----4-:R-:W-:Y:S01]  /*0860*/  FMUL.FTZ R23, R20, R25 ;  /* 0x0000001914177220 */ /* 0x010fe20000410000 */
[----:B------:R-:W-:-:S03]  /*0870*/  FMUL.FTZ R14, R25, 0.5 ;  /* 0x3f000000190e7820 */ /* 0x000fc60000410000 */
[----:B------:R-:W-:-:S04]  /*0880*/  FFMA R0, -R23, R23, R20 ;  /* 0x0000001717007223 */ /* 0x000fc80000000114 */
[----:B------:R-:W-:-:S07]  /*0890*/  FFMA R23, R0, R14, R23 ;  /* 0x0000000e00177223 */ /* 0x000fce0000000017 */
.L_x_118:
[----:B012---:R-:W-:Y:S05]  /*08a0*/  BSYNC.RECONVERGENT B1 ;  /* 0x0000000000017941 */ /* 0x007fea0003800200 */
.L_x_116:
[----:B------:R-:W-:Y:S01]  /*08b0*/  FMUL.RZ R13, R13, 0.15915493667125701904 ;  /* 0x3e22f9830d0d7820 */ /* 0x000fe2000040c000 */
[----:B------:R-:W-:-:S03]  /*08c0*/  HFMA2 R18, -RZ, RZ, 0, 0 ;  /* 0x00000000ff127431 */ /* 0x000fc600000001ff */
[----:B------:R-:W0:Y:S08]  /*08d0*/  MUFU.COS R20, R13 ;  /* 0x0000000d00147308 */ /* 0x000e300000000000 */
[----:B------:R-:W1:Y:S01]  /*08e0*/  MUFU.SIN R0, R13 ;  /* 0x0000000d00007308 */ /* 0x000e620000000400 */
[----:B0-----:R-:W-:-:S04]  /*08f0*/  FMUL R20, R20, R23 ;  /* 0x0000001714147220 */ /* 0x001fc80000400000 */
[----:B------:R-:W-:Y:S02]  /*0900*/  IMAD.MOV.U32 R14, RZ, RZ, R20 ;  /* 0x000000ffff0e7224 */ /* 0x000fe400078e0014 */
[----:B-1----:R-:W-:Y:S01]  /*0910*/  FMUL R27, R0, R23 ;  /* 0x00000017001b7220 */ /* 0x002fe20000400000 */
[----:B------:R-:W-:Y:S06]  /*0920*/  BRA `(.L_x_119) ;  /* 0x0000000400147947 */ /* 0x000fec0003800000 */
.L_x_115:
        /* <DEDUP_REMOVED lines=56> */
.L_x_121:
[----:B----4-:R-:W-:Y:S01]  /*0cb0*/  FMUL.FTZ R23, R22, R14 ;  /* 0x0000000e16177220 */ /* 0x010fe20000410000 */
[----:B------:R-:W-:-:S03]  /*0cc0*/  FMUL.FTZ R14, R14, 0.5 ;  /* 0x3f0000000e0e7820 */ /* 0x000fc60000410000 */
[----:B------:R-:W-:-:S04]  /*0cd0*/  FFMA R0, -R23, R23, R22 ;  /* 0x0000001717007223 */ /* 0x000fc80000000116 */
[----:B------:R-:W-:-:S07]  /*0ce0*/  FFMA R23, R0, R14, R23 ;  /* 0x0000000e00177223 */ /* 0x000fce0000000017 */
.L_x_122:
[----:B012---:R-:W-:Y:S05]  /*0cf0*/  BSYNC.RECONVERGENT B1 ;  /* 0x0000000000017941 */ /* 0x007fea0003800200 */
.L_x_120:
[----:B------:R-:W-:Y:S01]  /*0d00*/  FMUL.RZ R13, R13, 0.15915493667125701904 ;  /* 0x3e22f9830d0d7820 */ /* 0x000fe2000040c000 */
[----:B------:R-:W-:Y:S01]  /*0d10*/  MOV R27, R20 ;  /* 0x00000014001b7202 */ /* 0x000fe20000000f00 */
[----:B------:R-:W-:Y:S02]  /*0d20*/  IMAD.MOV.U32 R18, RZ, RZ, 0x1 ;  /* 0x00000001ff127424 */ /* 0x000fe400078e00ff */
[----:B------:R-:W0:Y:S08]  /*0d30*/  MUFU.COS R0, R13 ;  /* 0x0000000d00007308 */ /* 0x000e300000000000 */
[----:B------:R-:W1:Y:S01]  /*0d40*/  MUFU.SIN R14, R13 ;  /* 0x0000000d000e7308 */ /* 0x000e620000000400 */
[----:B0-----:R-:W-:-:S05]  /*0d50*/  FMUL R0, R0, R23 ;  /* 0x0000001700007220 */ /* 0x001fca0000400000 */
[----:B------:R-:W-:Y:S01]  /*0d60*/  MOV R20, R0 ;  /* 0x0000000000147202 */ /* 0x000fe20000000f00 */
[----:B-1----:R-:W-:-:S07]  /*0d70*/  FMUL R14, R14, R23 ;  /* 0x000000170e0e7220 */ /* 0x002fce0000400000 */
.L_x_119:
[----:B------:R-:W-:Y:S05]  /*0d80*/  BSYNC.RECONVERGENT B0 ;  /* 0x0000000000007941 */ /* 0x000fea0003800200 */
.L_x_114:
[----:B------:R-:W-:Y:S01]  /*0d90*/  FMNMX R0, RZ, R4, !PT ;  /* 0x00000004ff007209 */ /* 0x000fe20007800000 */
[----:B------:R-:W-:Y:S01]  /*0da0*/  FMUL R14, R14, R5 ;  /* 0x000000050e0e7220 */ /* 0x000fe20000400000 */
[----:B------:R-:W-:Y:S02]  /*0db0*/  BSSY.RECONVERGENT B0, `(.L_x_123) ;  /* 0x0000011000007945 */ /* 0x000fe40003800200 */
[----:B------:R-:W-:Y:S01]  /*0dc0*/  IADD3 R13, PT, PT, R0, -0xd000000, RZ ;  /* 0xf3000000000d7810 */ /* 0x000fe20007ffe0ff */
[----:B------:R0:W1:Y:S01]  /*0dd0*/  MUFU.RSQ R23, R0 ;  /* 0x0000000000177308 */ /* 0x0000620000001400 */
[----:B------:R-:W-:Y:S02]  /*0de0*/  FFMA R14, R27, UR10, R14 ;  /* 0x0000000a1b0e7c23 */ /* 0x000fe4000800000e */
[----:B------:R-:W-:Y:S01]  /*0df0*/  ISETP.GT.U32.AND P0, PT, R13, 0x727fffff, PT ;  /* 0x727fffff0d00780c */ /* 0x000fe20003f04070 */
[----:B------:R-:W-:-:S04]  /*0e00*/  FMUL R13, RZ, R6 ;  /* 0x00000006ff0d7220 */ /* 0x000fc80000400000 */
[----:B------:R-:W-:-:S08]  /*0e10*/  FFMA R13, R13, R9, R6 ;  /* 0x000000090d0d7223 */ /* 0x000fd00000000006 */
[----:B0-----:R-:W-:Y:S05]  /*0e20*/  @!P0 BRA `(.L_x_124) ;  /* 0x0000000000148947 */ /* 0x001fea0003800000 */
[----:B------:R-:W-:Y:S01]  /*0e30*/  BSSY.RECONVERGENT B1, `(.L_x_125) ;  /* 0x0000003000017945 */ /* 0x000fe20003800200 */
[----:B------:R-:W-:-:S07]  /*0e40*/  MOV R22, 0xe60 ;  /* 0x00000e6000167802 */ /* 0x000fce0000000f00 */
[----:B-1----:R-:W-:Y:S05]  /*0e50*/  CALL.REL.NOINC `($__internal_6_$__cuda_sm20_sqrt_rn_f32_slowpath) ;  /* 0x00000004006c7944 */ /* 0x002fea0003c00000 */
[----:B------:R-:W-:Y:S05]  /*0e60*/  BSYNC.RECONVERGENT B1 ;  /* 0x0000000000017941 */ /* 0x000fea0003800200 */
.L_x_125:
[----:B------:R-:W-:Y:S05]  /*0e70*/  BRA `(.L_x_126) ;  /* 0x0000000000107947 */ /* 0x000fea0003800000 */
.L_x_124:
[----:B-1----:R-:W-:Y:S01]  /*0e80*/  FMUL.FTZ R25, R0, R23 ;  /* 0x0000001700197220 */ /* 0x002fe20000410000 */
[----:B------:R-:W-:-:S03]  /*0e90*/  FMUL.FTZ R23, R23, 0.5 ;  /* 0x3f00000017177820 */ /* 0x000fc60000410000 */
[----:B------:R-:W-:-:S04]  /*0ea0*/  FFMA R0, -R25, R25, R0 ;  /* 0x0000001919007223 */ /* 0x000fc80000000100 */
[----:B------:R-:W-:-:S07]  /*0eb0*/  FFMA R23, R0, R23, R25 ;  /* 0x0000001700177223 */ /* 0x000fce0000000019 */
.L_x_126:
[----:B------:R-:W-:Y:S05]  /*0ec0*/  BSYNC.RECONVERGENT B0 ;  /* 0x0000000000007941 */ /* 0x000fea0003800200 */
.L_x_123:
[----:B------:R-:W-:Y:S01]  /*0ed0*/  FADD R0, -R4, UR9 ;  /* 0x0000000904007e21 */ /* 0x000fe20008000100 */
[----:B------:R-:W-:Y:S01]  /*0ee0*/  UIADD3 UR4, UPT, UPT, UR4, 0x1, URZ ;  /* 0x0000000104047890 */ /* 0x000fe2000fffe0ff */
[C---:B------:R-:W-:Y:S01]  /*0ef0*/  FMUL R25, R23.reuse, R6 ;  /* 0x0000000617197220 */ /* 0x040fe20000400000 */
[----:B------:R-:W-:Y:S01]  /*0f00*/  FMUL R23, R23, UR5 ;  /* 0x0000000517177c20 */ /* 0x000fe20008400000 */
[----:B------:R-:W-:Y:S01]  /*0f10*/  FMUL R0, R0, UR8 ;  /* 0x0000000800007c20 */ /* 0x000fe20008400000 */
[----:B------:R-:W-:Y:S01]  /*0f20*/  UISETP.NE.AND UP0, UPT, UR4, URZ, UPT ;  /* 0x000000ff0400728c */ /* 0x000fe2000bf05270 */
[-C--:B------:R-:W-:Y:S01]  /*0f30*/  FMUL R25, R25, R8.reuse ;  /* 0x0000000819197220 */ /* 0x080fe20000400000 */
[----:B------:R-:W-:Y:S01]  /*0f40*/  FMUL R23, R23, R8 ;  /* 0x0000000817177220 */ /* 0x000fe20000400000 */
[----:B------:R-:W-:Y:S01]  /*0f50*/  FFMA R0, R0, R9, R4 ;  /* 0x0000000900007223 */ /* 0x000fe20000000004 */
[----:B------:R-:W-:Y:S02]  /*0f60*/  VIADD R7, R7, 0xb0f8a ;  /* 0x000b0f8a07077836 */ /* 0x000fe40000000000 */
[----:B------:R-:W-:Y:S01]  /*0f70*/  FFMA R6, R14, R25, R13 ;  /* 0x000000190e067223 */ /* 0x000fe2000000000d */
[----:B------:R-:W-:Y:S01]  /*0f80*/  MOV R14, R2 ;  /* 0x00000002000e7202 */ /* 0x000fe20000000f00 */
[----:B------:R-:W-:Y:S01]  /*0f90*/  FFMA R0, R23, R27, R0 ;  /* 0x0000001b17007223 */ /* 0x000fe20000000000 */
[----:B------:R-:W-:-:S04]  /*0fa0*/  MOV R13, R3 ;  /* 0x00000003000d7202 */ /* 0x000fc80000000f00 */
[----:B------:R-:W-:Y:S01]  /*0fb0*/  FMNMX R4, RZ, R0, !PT ;  /* 0x00000000ff047209 */ /* 0x000fe20007800000 */
[----:B------:R-:W-:Y:S06]  /*0fc0*/  BRA.U UP0, `(.L_x_127) ;  /* 0xfffffff5002c7547 */ /* 0x000fec000b83ffff */
[----:B------:R-:W0:Y:S01]  /*0fd0*/  LDC R5, c[0x0][0x3a0] ;  /* 0x0000e800ff057b82 */ /* 0x000e220000000800 */
[----:B------:R-:W-:Y:S01]  /*0fe0*/  FADD R6, R6, -1 ;  /* 0xbf80000006067421 */ /* 0x000fe20000000000 */
[----:B------:R-:W-:Y:S01]  /*0ff0*/  IMAD.MOV.U32 R14, RZ, RZ, R2 ;  /* 0x000000ffff0e7224 */ /* 0x000fe200078e0002 */
[----:B------:R-:W-:Y:S01]  /*1000*/  MOV R13, R3 ;  /* 0x00000003000d7202 */ /* 0x000fe20000000f00 */
[----:B0-----:R-:W-:-:S07]  /*1010*/  IMAD R12, R5, 0xb0f8a, R12 ;  /* 0x000b0f8a050c7824 */ /* 0x001fce00078e020c */
.L_x_107:
[----:B------:R-:W0:Y:S01]  /*1020*/  LDC.64 R2, c[0x0][0x380] ;  /* 0x0000e000ff027b82 */ /* 0x000e220000000a00 */
[----:B------:R-:W-:Y:S01]  /*1030*/  FMNMX R5, RZ, R6, !PT ;  /* 0x00000006ff057209 */ /* 0x000fe20007800000 */
[----:B0-----:R-:W-:-:S05]  /*1040*/  IMAD.WIDE R2, R21, 0x4, R2 ;  /* 0x0000000415027825 */ /* 0x001fca00078e0202 */
        /* <DEDUP_REMOVED lines=8> */
        .weak           $__internal_5_$__cuda_sm20_rcp_rn_f32_slowpath
        .type           $__internal_5_$__cuda_sm20_rcp_rn_f32_slowpath,@function
        .size           $__internal_5_$__cuda_sm20_rcp_rn_f32_slowpath,($__internal_6_$__cuda_sm20_sqrt_rn_f32_slowpath - $__internal_5_$__cuda_sm20_rcp_rn_f32_slowpath)
$__internal_5_$__cuda_sm20_rcp_rn_f32_slowpath:
[----:B------:R-:W-:-:S04]  /*10d0*/  SHF.L.U32 R3, R0, 0x1, RZ ;  /* 0x0000000100037819 */ /* 0x000fc800000006ff */
[----:B------:R-:W-:-:S04]  /*10e0*/  SHF.R.U32.HI R3, RZ, 0x18, R3 ;  /* 0x00000018ff037819 */ /* 0x000fc80000011603 */
[----:B------:R-:W-:-:S13]  /*10f0*/  ISETP.NE.U32.AND P0, PT, R3, RZ, PT ;  /* 0x000000ff0300720c */ /* 0x000fda0003f05070 */
[----:B------:R-:W-:Y:S05]  /*1100*/  @P0 BRA `(.L_x_128) ;  /* 0x00000000002c0947 */ /* 0x000fea0003800000 */
[----:B------:R-:W-:-:S05]  /*1110*/  IMAD.SHL.U32 R3, R0, 0x2, RZ ;  /* 0x0000000200037824 */ /* 0x000fca00078e00ff */
[----:B------:R-:W-:-:S13]  /*1120*/  ISETP.NE.AND P0, PT, R3, RZ, PT ;  /* 0x000000ff0300720c */ /* 0x000fda0003f05270 */
[----:B------:R2:W3:Y:S01]  /*1130*/  @!P0 MUFU.RCP R3, R0 ;  /* 0x0000000000038308 */ /* 0x0004e20000001000 */
[----:B------:R-:W-:Y:S05]  /*1140*/  @!P0 BRA `(.L_x_129) ;  /* 0x0000000000a48947 */ /* 0x000fea0003800000 */
[----:B------:R-:W-:-:S04]  /*1150*/  FFMA R4, R0, 1.84467440737095516160e+19, RZ ;  /* 0x5f80000000047823 */ /* 0x000fc800000000ff */
[----:B---3--:R-:W2:Y:S02]  /*1160*/  MUFU.RCP R3, R4 ;  /* 0x0000000400037308 */ /* 0x008ea40000001000 */
[----:B--2---:R-:W-:-:S04]  /*1170*/  FFMA R0, R4, R3, -1 ;  /* 0xbf80000004007423 */ /* 0x004fc80000000003 */
[----:B------:R-:W-:-:S04]  /*1180*/  FADD.FTZ R0, -R0, -RZ ;  /* 0x800000ff00007221 */ /* 0x000fc80000010100 */
[----:B------:R-:W-:-:S04]  /*1190*/  FFMA R0, R3, R0, R3 ;  /* 0x0000000003007223 */ /* 0x000fc80000000003 */
[----:B------:R-:W-:Y:S01]  /*11a0*/  FFMA R3, R0, 1.84467440737095516160e+19, RZ ;  /* 0x5f80000000037823 */ /* 0x000fe200000000ff */
[----:B------:R-:W-:Y:S06]  /*11b0*/  BRA `(.L_x_129) ;  /* 0x0000000000887947 */ /* 0x000fec0003800000 */
.L_x_128:
[----:B------:R-:W-:-:S04]  /*11c0*/  IADD3 R4, PT, PT, R3, -0xfd, RZ ;  /* 0xffffff0303047810 */ /* 0x000fc80007ffe0ff */
[----:B------:R-:W-:-:S13]  /*11d0*/  ISETP.GT.U32.AND P0, PT, R4, 0x1, PT ;  /* 0x000000010400780c */ /* 0x000fda0003f04070 */
[----:B------:R-:W-:Y:S05]  /*11e0*/  @P0 BRA `(.L_x_130) ;  /* 0x0000000000780947 */ /* 0x000fea0003800000 */
[----:B------:R-:W-:Y:S01]  /*11f0*/  LOP3.LUT R5, R0, 0x7fffff, RZ, 0xc0, !PT ;  /* 0x007fffff00057812 */ /* 0x000fe200078ec0ff */
[----:B------:R-:W-:-:S03]  /*1200*/  HFMA2 R9, -RZ, RZ, 0, 1.78813934326171875e-07 ;  /* 0x00000003ff097431 */ /* 0x000fc600000001ff */
[----:B------:R-:W-:-:S04]  /*1210*/  LOP3.LUT R5, R5, 0x3f800000, RZ, 0xfc, !PT ;  /* 0x3f80000005057812 */ /* 0x000fc800078efcff */
[----:B------:R-:W0:Y:S01]  /*1220*/  MUFU.RCP R6, R5 ;  /* 0x0000000500067308 */ /* 0x000e220000001000 */
[----:B------:R-:W-:Y:S01]  /*1230*/  SHF.L.U32 R22, R9, R4, RZ ;  /* 0x0000000409167219 */ /* 0x000fe200000006ff */
        /* <DEDUP_REMOVED lines=8> */
[----:B------:R-:W-:-:S03]  /*12c0*/  LOP3.LUT R5, R22, R7, RZ, 0xc0, !PT ;  /* 0x0000000716057212 */ /* 0x000fc600078ec0ff */
[----:B------:R-:W-:Y:S01]  /*12d0*/  IMAD.MOV R6, RZ, RZ, -R6 ;  /* 0x000000ffff067224 */ /* 0x000fe200078e0a06 */
[----:B------:R-:W-:-:S04]  /*12e0*/  SHF.R.U32.HI R5, RZ, R4, R5 ;  /* 0x00000004ff057219 */ /* 0x000fc80000011605 */
[----:B------:R-:W-:Y:S02]  /*12f0*/  LOP3.LUT P1, RZ, R6, R4, R7, 0xf8, !PT ;  /* 0x0000000406ff7212 */ /* 0x000fe4000782f807 */
[C---:B------:R-:W-:Y:S02]  /*1300*/  LOP3.LUT P0, RZ, R5.reuse, 0x1, RZ, 0xc0, !PT ;  /* 0x0000000105ff7812 */ /* 0x040fe4000780c0ff */
[----:B------:R-:W-:-:S04]  /*1310*/  LOP3.LUT P2, RZ, R5, 0x2, RZ, 0xc0, !PT ;  /* 0x0000000205ff7812 */ /* 0x000fc8000784c0ff */
[----:B------:R-:W-:Y:S02]  /*1320*/  PLOP3.LUT P0, PT, P0, P1, P2, 0xe0, 0x0 ;  /* 0x000000000000781c */ /* 0x000fe40000703c20 */
[----:B------:R-:W-:Y:S02]  /*1330*/  LOP3.LUT P1, RZ, R0, 0x7fffff, RZ, 0xc0, !PT ;  /* 0x007fffff00ff7812 */ /* 0x000fe4000782c0ff */
[----:B------:R-:W-:-:S04]  /*1340*/  SEL R4, RZ, 0x1, !P0 ;  /* 0x00000001ff047807 */ /* 0x000fc80004000000 */
[----:B------:R-:W-:-:S04]  /*1350*/  IADD3 R4, PT, PT, -R4, RZ, RZ ;  /* 0x000000ff04047210 */ /* 0x000fc80007ffe1ff */
[----:B------:R-:W-:Y:S02]  /*1360*/  ISETP.GE.AND P0, PT, R4, RZ, PT ;  /* 0x000000ff0400720c */ /* 0x000fe40003f06270 */
[----:B------:R-:W-:-:S04]  /*1370*/  IADD3 R4, PT, PT, R3, -0xfc, RZ ;  /* 0xffffff0403047810 */ /* 0x000fc80007ffe0ff */
[----:B------:R-:W-:-:S07]  /*1380*/  SHF.R.U32.HI R3, RZ, R4, R7 ;  /* 0x00000004ff037219 */ /* 0x000fce0000011607 */
[----:B------:R-:W-:-:S05]  /*1390*/  @!P0 VIADD R3, R3, 0x1 ;  /* 0x0000000103038836 */ /* 0x000fca0000000000 */
[----:B------:R-:W-:-:S04]  /*13a0*/  @!P1 SHF.L.U32 R3, R3, 0x1, RZ ;  /* 0x0000000103039819 */ /* 0x000fc800000006ff */
[----:B------:R-:W-:Y:S01]  /*13b0*/  LOP3.LUT R3, R3, 0x80000000, R0, 0xf8, !PT ;  /* 0x8000000003037812 */ /* 0x000fe200078ef800 */
[----:B------:R-:W-:Y:S06]  /*13c0*/  BRA `(.L_x_129) ;  /* 0x0000000000047947 */ /* 0x000fec0003800000 */
.L_x_130:
[----:B------:R0:W1:Y:S02]  /*13d0*/  MUFU.RCP R3, R0 ;  /* 0x0000000000037308 */ /* 0x0000640000001000 */
.L_x_129:
[----:B-1-3--:R-:W-:Y:S01]  /*13e0*/  MOV R9, R3 ;  /* 0x0000000300097202 */ /* 0x00afe20000000f00 */
[----:B------:R-:W-:-:S04]  /*13f0*/  IMAD.MOV.U32 R3, RZ, RZ, 0x0 ;  /* 0x00000000ff037424 */ /* 0x000fc800078e00ff */
[----:B0-2---:R-:W-:Y:S05]  /*1400*/  RET.REL.NODEC R2 `(_Z19heston_euler_kernelPfP17curandStateXORWOWffffi) ;  /* 0xffffffe802fc7950 */ /* 0x005fea0003c3ffff */
        .weak           $__internal_6_$__cuda_sm20_sqrt_rn_f32_slowpath
        .type           $__internal_6_$__cuda_sm20_sqrt_rn_f32_slowpath,@function
        .size           $__internal_6_$__cuda_sm20_sqrt_rn_f32_slowpath,(.L_x_148 - $__internal_6_$__cuda_sm20_sqrt_rn_f32_slowpath)
$__internal_6_$__cuda_sm20_sqrt_rn_f32_slowpath:
[----:B------:R-:W-:-:S13]  /*1410*/  LOP3.LUT P0, RZ, R0, 0x7fffffff, RZ, 0xc0, !PT ;  /* 0x7fffffff00ff7812 */ /* 0x000fda000780c0ff */
[----:B------:R-:W-:Y:S01]  /*1420*/  @!P0 MOV R23, R0 ;  /* 0x0000000000178202 */ /* 0x000fe20000000f00 */
        /* <DEDUP_REMOVED lines=13> */
[----:B------:R-:W-:-:S04]  /*1500*/  @P0 FFMA R26, R24, R26, R25 ;  /* 0x0000001a181a0223 */ /* 0x000fc80000000019 */
[----:B------:R-:W-:Y:S01]  /*1510*/  @P0 FFMA R26, R26, R23, R24 ;  /* 0x000000171a1a0223 */ /* 0x000fe20000000018 */
[----:B------:R-:W-:-:S03]  /*1520*/  @!P0 IMAD.MOV.U32 R23, RZ, RZ, R0 ;  /* 0x000000ffff178224 */ /* 0x000fc600078e0000 */
[----:B------:R-:W-:-:S07]  /*1530*/  @P0 FMUL.FTZ R23, R26, 2.3283064365386962891e-10 ;  /* 0x2f8000001a170820 */ /* 0x000fce0000410000 */
.L_x_131:
[----:B------:R-:W-:Y:S01]  /*1540*/  HFMA2 R25, -RZ, RZ, 0, 0 ;  /* 0x00000000ff197431 */ /* 0x000fe200000001ff */
[----:B------:R-:W-:-:S04]  /*1550*/  MOV R24, R22 ;  /* 0x0000001600187202 */ /* 0x000fc80000000f00 */
[----:B------:R-:W-:Y:S05]  /*1560*/  RET.REL.NODEC R24 `(_Z19heston_euler_kernelPfP17curandStateXORWOWffffi) ;  /* 0xffffffe818a47950 */ /* 0x000fea0003c3ffff */
.L_x_132:
        /* <DEDUP_REMOVED lines=9> */
.L_x_148:


//--------------------- .text._Z15init_rng_kernelP17curandStateXORWOWm --------------------------
	.section	.text._Z15init_rng_kernelP17curandStateXORWOWm,"ax",@progbits
	.align	128
        .global         _Z15init_rng_kernelP17curandStateXORWOWm
        .type           _Z15init_rng_kernelP17curandStateXORWOWm,@function
        .size           _Z15init_rng_kernelP17curandStateXORWOWm,(.L_x_152 - _Z15init_rng_kernelP17curandStateXORWOWm)
        .other          _Z15init_rng_kernelP17curandStateXORWOWm,@"STO_CUDA_ENTRY STV_DEFAULT"
_Z15init_rng_kernelP17curandStateXORWOWm:
.text._Z15init_rng_kernelP17curandStateXORWOWm:
        /* <DEDUP_REMOVED lines=9> */
[----:B------:R-:W-:Y:S01]  /*0090*/  ISETP.NE.AND P0, PT, R13, RZ, PT ;  /* 0x000000ff0d00720c */ /* 0x000fe20003f05270 */
[----:B------:R-:W-:Y:S05]  /*00a0*/  BSSY.RECONVERGENT B0, `(.L_x_133) ;  /* 0x00000e1000007945 */ /* 0x000fea0003800200 */
[----:B------:R-:W2:Y:S01]  /*00b0*/  LDC.64 R6, c[0x0][0x380] ;  /* 0x0000e000ff067b82 */ /* 0x000ea20000000a00 */
[----:B0-----:R-:W-:Y:S02]  /*00c0*/  LOP3.LUT R0, R2, 0xaad26b49, RZ, 0x3c, !PT ;  /* 0xaad26b4902007812 */ /* 0x001fe400078e3cff */
[----:B------:R-:W-:-:S03]  /*00d0*/  LOP3.LUT R2, R3, 0xf7dcefdd, RZ, 0x3c, !PT ;  /* 0xf7dcefdd03027812 */ /* 0x000fc600078e3cff */
[----:B------:R-:W-:Y:S02]  /*00e0*/  IMAD R0, R0, 0x4182bed5, RZ ;  /* 0x4182bed500007824 */ /* 0x000fe400078e02ff */
[----:B------:R-:W-:Y:S02]  /*00f0*/  IMAD R3, R2, -0x658354e5, RZ ;  /* 0x9a7cab1b02037824 */ /* 0x000fe400078e02ff */
[----:B--2---:R-:W-:Y:S01]  /*0100*/  IMAD.WIDE R6, R13, 0x30, R6 ;  /* 0x000000300d067825 */ /* 0x004fe200078e0206 */
[C---:B------:R-:W-:Y:S02]  /*0110*/  LOP3.LUT R8, R0.reuse, 0x159a55e5, RZ, 0x3c, !PT ;  /* 0x159a55e500087812 */ /* 0x040fe400078e3cff */
[C---:B------:R-:W-:Y:S01]  /*0120*/  IADD3 R4, PT, PT, R0.reuse, 0x64f0c9, R3 ;  /* 0x0064f0c900047810 */ /* 0x040fe20007ffe003 */
[C---:B------:R-:W-:Y:S01]  /*0130*/  VIADD R5, R0.reuse, 0x75bcd15 ;  /* 0x075bcd1500057836 */ /* 0x040fe20000000000 */
[----:B------:R-:W-:Y:S01]  /*0140*/  LOP3.LUT R10, R3, 0x5491333, RZ, 0x3c, !PT ;  /* 0x05491333030a7812 */ /* 0x000fe200078e3cff */
[----:B------:R-:W-:-:S02]  /*0150*/  VIADD R11, R0, 0x583f19 ;  /* 0x00583f19000b7836 */ /* 0x000fc40000000000 */
[----:B------:R-:W-:Y:S01]  /*0160*/  VIADD R9, R3, 0x1f123bb5 ;  /* 0x1f123bb503097836 */ /* 0x000fe20000000000 */
[----:B-1----:R0:W-:Y:S04]  /*0170*/  STG.E.64 desc[UR4][R6.64], R4 ;  /* 0x0000000406007986 */ /* 0x0021e8000c101b04 */
[----:B------:R0:W-:Y:S04]  /*0180*/  STG.E.64 desc[UR4][R6.64+0x8], R8 ;  /* 0x0000080806007986 */ /* 0x0001e8000c101b04 */
[----:B------:R0:W-:Y:S01]  /*0190*/  STG.E.64 desc[UR4][R6.64+0x10], R10 ;  /* 0x0000100a06007986 */ /* 0x0001e2000c101b04 */
[----:B------:R-:W-:Y:S05]  /*01a0*/  @!P0 BRA `(.L_x_134) ;  /* 0x0000000c00408947 */ /* 0x000fea0003800000 */
[----:B------:R-:W-:Y:S01]  /*01b0*/  SHF.R.S32.HI R0, RZ, 0x1f, R13 ;  /* 0x0000001fff007819 */ /* 0x000fe2000001140d */
[----:B------:R-:W-:-:S07]  /*01c0*/  IMAD.MOV.U32 R12, RZ, RZ, RZ ;  /* 0x000000ffff0c7224 */ /* 0x000fce00078e00ff */
.L_x_140:
[----:B-1----:R-:W-:Y:S01]  /*01d0*/  LOP3.LUT R2, R13, 0x3, RZ, 0xc0, !PT ;  /* 0x000000030d027812 */ /* 0x002fe200078ec0ff */
[----:B------:R-:W-:Y:S03]  /*01e0*/  BSSY.RECONVERGENT B1, `(.L_x_135) ;  /* 0x00000c6000017945 */ /* 0x000fe60003800200 */
[----:B------:R-:W-:-:S04]  /*01f0*/  ISETP.NE.U32.AND P0, PT, R2, RZ, PT ;  /* 0x000000ff0200720c */ /* 0x000fc80003f05070 */
[----:B------:R-:W-:-:S13]  /*0200*/  ISETP.NE.AND.EX P0, PT, RZ, RZ, PT, P0 ;  /* 0x000000ffff00720c */ /* 0x000fda0003f05300 */
[----:B------:R-:W-:Y:S05]  /*0210*/  @!P0 BRA `(.L_x_136) ;  /* 0x0000000c00088947 */ /* 0x000fea0003800000 */
[----:B0-----:R-:W0:Y:S01]  /*0220*/  LDC.64 R8, c[0x4][RZ] ;  /* 0x01000000ff087b82 */ /* 0x001e220000000a00 */
[----:B------:R-:W-:Y:S02]  /*0230*/  IMAD.MOV.U32 R14, RZ, RZ, RZ ;  /* 0x000000ffff0e7224 */ /* 0x000fe400078e00ff */
[----:B0-----:R-:W-:-:S07]  /*0240*/  IMAD.WIDE.U32 R8, R12, 0xc80, R8 ;  /* 0x00000c800c087825 */ /* 0x001fce00078e0008 */
.L_x_139:
[----:B-1----:R-:W-:Y:S01]  /*0250*/  IMAD.MOV.U32 R15, RZ, RZ, RZ ;  /* 0x000000ffff0f7224 */ /* 0x002fe200078e00ff */
[----:B------:R-:W-:Y:S01]  /*0260*/  CS2R R2, SRZ ;  /* 0x0000000000027805 */ /* 0x000fe2000001ff00 */
[----:B------:R-:W-:Y:S01]  /*0270*/  IMAD.MOV.U32 R17, RZ, RZ, RZ ;  /* 0x000000ffff117224 */ /* 0x000fe200078e00ff */
[----:B------:R-:W-:-:S07]  /*0280*/  CS2R R4, SRZ ;  /* 0x0000000000047805 */ /* 0x000fce000001ff00 */
.L_x_138:
[----:B------:R-:W-:-:S05]  /*0290*/  IMAD.WIDE.U32 R10, R17, 0x4, R6 ;  /* 0x00000004110a7825 */ /* 0x000fca00078e0006 */
[----:B------:R0:W5:Y:S01]  /*02a0*/  LDG.E R16, desc[UR4][R10.64+0x4] ;  /* 0x000004040a107981 */ /* 0x000162000c1e1900 */
[----:B------:R-:W-:-:S07]  /*02b0*/  IMAD.MOV.U32 R19, RZ, RZ, RZ ;  /* 0x000000ffff137224 */ /* 0x000fce00078e00ff */
.L_x_137:
[----:B-----5:R-:W-:Y:S01]  /*02c0*/  SHF.R.U32.HI R24, RZ, R19, R16 ;  /* 0x00000013ff187219 */ /* 0x020fe20000011610 */
[----:B0-----:R-:W-:-:S03]  /*02d0*/  IMAD.SHL.U32 R10, R17, 0x20, RZ ;  /* 0x00000020110a7824 */ /* 0x001fc600078e00ff */
[----:B------:R-:W-:Y:S01]  /*02e0*/  LOP3.LUT R11, R24, 0x1, RZ, 0xc0, !PT ;  /* 0x00000001180b7812 */ /* 0x000fe200078ec0ff */
[----:B------:R-:W-:-:S03]  /*02f0*/  IMAD.IADD R10, R10, 0x1, R19 ;  /* 0x000000010a0a7824 */ /* 0x000fc600078e0213 */
[----:B------:R-:W-:Y:S01]  /*0300*/  ISETP.NE.U32.AND P0, PT, R11, 0x1, PT ;  /* 0x000000010b00780c */ /* 0x000fe20003f05070 */
[----:B------:R-:W-:-:S03]  /*0310*/  IMAD R11, R10, 0x5, RZ ;  /* 0x000000050a0b7824 */ /* 0x000fc600078e02ff */
[----:B------:R-:W-:Y:S01]  /*0320*/  R2P PR, R24, 0x7e ;  /* 0x0000007e18007804 */ /* 0x000fe20000000000 */
[----:B------:R-:W-:-:S08]  /*0330*/  IMAD.WIDE.U32 R10, R11, 0x4, R8 ;  /* 0x000000040b0a7825 */ /* 0x000fd000078e0008 */
[----:B------:R-:W2:Y:S04]  /*0340*/  @!P0 LDG.E R18, desc[UR4][R10.64] ;  /* 0x000000040a128981 */ /* 0x000ea8000c1e1900 */
[----:B------:R-:W3:Y:S04]  /*0350*/  @!P0 LDG.E R20, desc[UR4][R10.64+0x10] ;  /* 0x000010040a148981 */ /* 0x000ee8000c1e1900 */
[----:B------:R-:W4:Y:S04]  /*0360*/  @P1 LDG.E R22, desc[UR4][R10.64+0x14] ;  /* 0x000014040a161981 */ /* 0x000f28000c1e1900 */
[----:B------:R-:W4:Y:S04]  /*0370*/  @P2 LDG.E R26, desc[UR4][R10.64+0x28] ;  /* 0x000028040a1a2981 */ /* 0x000f28000c1e1900 */
[----:B------:R-:W4:Y:S04]  /*0380*/  @!P0 LDG.E R21, desc[UR4][R10.64+0x4] ;  /* 0x000004040a158981 */ /* 0x000f28000c1e1900 */
[----:B------:R-:W4:Y:S04]  /*0390*/  @!P0 LDG.E R23, desc[UR4][R10.64+0xc] ;  /* 0x00000c040a178981 */ /* 0x000f28000c1e1900 */
[----:B------:R-:W4:Y:S04]  /*03a0*/  @P1 LDG.E R25, desc[UR4][R10.64+0x18] ;  /* 0x000018040a191981 */ /* 0x000f28000c1e1900 */
[----:B------:R-:W4:Y:S04]  /*03b0*/  @P3 LDG.E R28, desc[UR4][R10.64+0x3c] ;  /* 0x00003c040a1c3981 */ /* 0x000f28000c1e1900 */
[----:B------:R-:W4:Y:S01]  /*03c0*/  @P6 LDG.E R27, desc[UR4][R10.64+0x7c] ;  /* 0x00007c040a1b6981 */ /* 0x000f22000c1e1900 */
[----:B--2---:R-:W-:-:S03]  /*03d0*/  @!P0 LOP3.LUT R15, R15, R18, RZ, 0x3c, !PT ;  /* 0x000000120f0f8212 */ /* 0x004fc600078e3cff */
[----:B------:R-:W2:Y:S01]  /*03e0*/  @!P0 LDG.E R18, desc[UR4][R10.64+0x8] ;  /* 0x000008040a128981 */ /* 0x000ea2000c1e1900 */
[----:B---3--:R-:W-:-:S03]  /*03f0*/  @!P0 LOP3.LUT R3, R3, R20, RZ, 0x3c, !PT ;  /* 0x0000001403038212 */ /* 0x008fc600078e3cff */
[----:B------:R-:W3:Y:S01]  /*0400*/  @P1 LDG.E R20, desc[UR4][R10.64+0x24] ;  /* 0x000024040a141981 */ /* 0x000ee2000c1e1900 */
[----:B----4-:R-:W-:-:S03]  /*0410*/  @P1 LOP3.LUT R15, R15, R22, RZ, 0x3c, !PT ;  /* 0x000000160f0f1212 */ /* 0x010fc600078e3cff */
[----:B------:R-:W4:Y:S01]  /*0420*/  @P2 LDG.E R22, desc[UR4][R10.64+0x38] ;  /* 0x000038040a162981 */ /* 0x000f22000c1e1900 */
[----:B------:R-:W-:-:S03]  /*0430*/  @P2 LOP3.LUT R15, R15, R26, RZ, 0x3c, !PT ;  /* 0x0000001a0f0f2212 */ /* 0x000fc600078e3cff */
[----:B------:R-:W4:Y:S01]  /*0440*/  @P4 LDG.E R26, desc[UR4][R10.64+0x50] ;  /* 0x000050040a1a4981 */ /* 0x000f22000c1e1900 */
[----:B------:R-:W-:-:S03]  /*0450*/  @!P0 LOP3.LUT R4, R4, R21, RZ, 0x3c, !PT ;  /* 0x0000001504048212 */ /* 0x000fc600078e3cff */
[----:B------:R-:W4:Y:S01]  /*0460*/  @P1 LDG.E R21, desc[UR4][R10.64+0x20] ;  /* 0x000020040a151981 */ /* 0x000f22000c1e1900 */
[----:B------:R-:W-:-:S03]  /*0470*/  @!P0 LOP3.LUT R2, R2, R23, RZ, 0x3c, !PT ;  /* 0x0000001702028212 */ /* 0x000fc600078e3cff */
[----:B------:R-:W4:Y:S01]  /*0480*/  @P2 LDG.E R23, desc[UR4][R10.64+0x2c] ;  /* 0x00002c040a172981 */ /* 0x000f22000c1e1900 */
[----:B------:R-:W-:-:S03]  /*0490*/  @P1 LOP3.LUT R4, R4, R25, RZ, 0x3c, !PT ;  /* 0x0000001904041212 */ /* 0x000fc600078e3cff */
[----:B------:R-:W4:Y:S01]  /*04a0*/  @P2 LDG.E R25, desc[UR4][R10.64+0x34] ;  /* 0x000034040a192981 */ /* 0x000f22000c1e1900 */
[----:B--2---:R-:W-:-:S03]  /*04b0*/  @!P0 LOP3.LUT R5, R5, R18, RZ, 0x3c, !PT ;  /* 0x0000001205058212 */ /* 0x004fc600078e3cff */
[----:B------:R-:W2:Y:S01]  /*04c0*/  @P1 LDG.E R18, desc[UR4][R10.64+0x1c] ;  /* 0x00001c040a121981 */ /* 0x000ea2000c1e1900 */
[----:B---3--:R-:W-:-:S03]  /*04d0*/  @P1 LOP3.LUT R3, R3, R20, RZ, 0x3c, !PT ;  /* 0x0000001403031212 */ /* 0x008fc600078e3cff */
[----:B------:R-:W3:Y:S01]  /*04e0*/  @P2 LDG.E R20, desc[UR4][R10.64+0x30] ;  /* 0x000030040a142981 */ /* 0x000ee2000c1e1900 */
[----:B----4-:R-:W-:-:S03]  /*04f0*/  @P2 LOP3.LUT R3, R3, R22, RZ, 0x3c, !PT ;  /* 0x0000001603032212 */ /* 0x010fc600078e3cff */
[----:B------:R-:W4:Y:S01]  /*0500*/  @P3 LDG.E R22, desc[UR4][R10.64+0x4c] ;  /* 0x00004c040a163981 */ /* 0x000f22000c1e1900 */
[----:B------:R-:W-:-:S04]  /*0510*/  @P3 LOP3.LUT R15, R15, R28, RZ, 0x3c, !PT ;  /* 0x0000001c0f0f3212 */ /* 0x000fc800078e3cff */
[----:B------:R-:W-:Y:S02]  /*0520*/  @P4 LOP3.LUT R15, R15, R26, RZ, 0x3c, !PT ;  /* 0x0000001a0f0f4212 */ /* 0x000fe400078e3cff */
[----:B------:R-:W-:Y:S01]  /*0530*/  @P1 LOP3.LUT R2, R2, R21, RZ, 0x3c, !PT ;  /* 0x0000001502021212 */ /* 0x000fe200078e3cff */
[----:B------:R-:W4:Y:S04]  /*0540*/  @P5 LDG.E R26, desc[UR4][R10.64+0x64] ;  /* 0x000064040a1a5981 */ /* 0x000f28000c1e1900 */
[----:B------:R-:W4:Y:S01]  /*0550*/  @P3 LDG.E R21, desc[UR4][R10.64+0x40] ;  /* 0x000040040a153981 */ /* 0x000f22000c1e1900 */
[----:B------:R-:W-:Y:S02]  /*0560*/  @P2 LOP3.LUT R4, R4, R23, RZ, 0x3c, !PT ;  /* 0x0000001704042212 */ /* 0x000fe400078e3cff */
[----:B------:R-:W-:Y:S01]  /*0570*/  @P2 LOP3.LUT R2, R2, R25, RZ, 0x3c, !PT ;  /* 0x0000001902022212 */ /* 0x000fe200078e3cff */
[----:B------:R-:W4:Y:S04]  /*0580*/  @P3 LDG.E R23, desc[UR4][R10.64+0x48] ;  /* 0x000048040a173981 */ /* 0x000f28000c1e1900 */
[----:B------:R-:W4:Y:S01]  /*0590*/  @P4 LDG.E R25, desc[UR4][R10.64+0x54] ;  /* 0x000054040a194981 */ /* 0x000f22000c1e1900 */
[----:B--2---:R-:W-:-:S03]  /*05a0*/  @P1 LOP3.LUT R5, R5, R18, RZ, 0x3c, !PT ;  /* 0x0000001205051212 */ /* 0x004fc600078e3cff */
[----:B------:R-:W2:Y:S01]  /*05b0*/  @P3 LDG.E R18, desc[UR4][R10.64+0x44] ;  /* 0x000044040a123981 */ /* 0x000ea2000c1e1900 */
[----:B---3--:R-:W-:-:S03]  /*05c0*/  @P2 LOP3.LUT R5, R5, R20, RZ, 0x3c, !PT ;  /* 0x0000001405052212 */ /* 0x008fc600078e3cff */
[----:B------:R-:W3:Y:S01]  /*05d0*/  @P4 LDG.E R20, desc[UR4][R10.64+0x58] ;  /* 0x000058040a144981 */ /* 0x000ee2000c1e1900 */
[----:B----4-:R-:W-:-:S03]  /*05e0*/  @P3 LOP3.LUT R3, R3, R22, RZ, 0x3c, !PT ;  /* 0x0000001603033212 */ /* 0x010fc600078e3cff */
[----:B------:R-:W4:Y:S01]  /*05f0*/  @P4 LDG.E R22, desc[UR4][R10.64+0x60] ;  /* 0x000060040a164981 */ /* 0x000f22000c1e1900 */
[----:B------:R-:W-:Y:S02]  /*0600*/  LOP3.LUT P0, RZ, R24, 0x80, RZ, 0xc0, !PT ;  /* 0x0000008018ff7812 */ /* 0x000fe4000780c0ff */
[----:B------:R-:W-:Y:S02]  /*0610*/  @P5 LOP3.LUT R15, R15, R26, RZ, 0x3c, !PT ;  /* 0x0000001a0f0f5212 */ /* 0x000fe400078e3cff */
[----:B------:R-:W4:Y:S01]  /*0620*/  @P6 LDG.E R26, desc[UR4][R10.64+0x78] ;  /* 0x000078040a1a6981 */ /* 0x000f22000c1e1900 */
[----:B------:R-:W-:-:S03]  /*0630*/  @P3 LOP3.LUT R4, R4, R21, RZ, 0x3c, !PT ;  /* 0x0000001504043212 */ /* 0x000fc600078e3cff */
[----:B------:R-:W4:Y:S01]  /*0640*/  @P4 LDG.E R21, desc[UR4][R10.64+0x5c] ;  /* 0x00005c040a154981 */ /* 0x000f22000c1e1900 */
[----:B------:R-:W-:-:S03]  /*0650*/  @P3 LOP3.LUT R2, R2, R23, RZ, 0x3c, !PT ;  /* 0x0000001702023212 */ /* 0x000fc600078e3cff */
[----:B------:R-:W4:Y:S01]  /*0660*/  @P5 LDG.E R23, desc[UR4][R10.64+0x68] ;  /* 0x000068040a175981 */ /* 0x000f22000c1e1900 */
[----:B------:R-:W-:-:S03]  /*0670*/  @P4 LOP3.LUT R4, R4, R25, RZ, 0x3c, !PT ;  /* 0x0000001904044212 */ /* 0x000fc600078e3cff */
[----:B------:R-:W4:Y:S01]  /*0680*/  @P5 LDG.E R25, desc[UR4][R10.64+0x70] ;  /* 0x000070040a195981 */ /* 0x000f22000c1e1900 */
[----:B--2---:R-:W-:-:S03]  /*0690*/  @P3 LOP3.LUT R5, R5, R18, RZ, 0x3c, !PT ;  /* 0x0000001205053212 */ /* 0x004fc600078e3cff */
[----:B------:R-:W2:Y:S01]  /*06a0*/  @P5 LDG.E R18, desc[UR4][R10.64+0x6c] ;  /* 0x00006c040a125981 */ /* 0x000ea2000c1e1900 */
[----:B---3--:R-:W-:-:S03]  /*06b0*/  @P4 LOP3.LUT R5, R5, R20, RZ, 0x3c, !PT ;  /* 0x0000001405054212 */ /* 0x008fc600078e3cff */
[----:B------:R-:W3:Y:S01]  /*06c0*/  @P5 LDG.E R20, desc[UR4][R10.64+0x74] ;  /* 0x000074040a145981 */ /* 0x000ee2000c1e1900 */
[----:B----4-:R-:W-:-:S03]  /*06d0*/  @P4 LOP3.LUT R3, R3, R22, RZ, 0x3c, !PT ;  /* 0x0000001603034212 */ /* 0x010fc600078e3cff */
[----:B------:R-:W4:Y:S01]  /*06e0*/  @P0 LDG.E R22, desc[UR4][R10.64+0x8c] ;  /* 0x00008c040a160981 */ /* 0x000f22000c1e1900 */
[----:B------:R-:W-:-:S03]  /*06f0*/  @P6 LOP3.LUT R15, R15, R26, RZ, 0x3c, !PT ;  /* 0x0000001a0f0f6212 */ /* 0x000fc600078e3cff */
        /* <DEDUP_REMOVED lines=13> */
[----:B------:R-:W-:Y:S02]  /*07d0*/  @P6 LOP3.LUT R4, R4, R27, RZ, 0x3c, !PT ;  /* 0x0000001b04046212 */ /* 0x000fe400078e3cff */
[----:B------:R-:W-:Y:S02]  /*07e0*/  @P6 LOP3.LUT R2, R2, R21, RZ, 0x3c, !PT ;  /* 0x0000001502026212 */ /* 0x000fe400078e3cff */
[----:B------:R-:W-:Y:S02]  /*07f0*/  @P0 LOP3.LUT R4, R4, R23, RZ, 0x3c, !PT ;  /* 0x0000001704040212 */ /* 0x000fe400078e3cff */
[----:B------:R-:W-:Y:S02]  /*0800*/  @P0 LOP3.LUT R2, R2, R25, RZ, 0x3c, !PT ;  /* 0x0000001902020212 */ /* 0x000fe400078e3cff */
[----:B--2---:R-:W-:Y:S02]  /*0810*/  @P6 LOP3.LUT R5, R5, R18, RZ, 0x3c, !PT ;  /* 0x0000001205056212 */ /* 0x004fe400078e3cff */
[----:B---3--:R-:W-:-:S02]  /*0820*/  @P6 LOP3.LUT R3, R3, R20, RZ, 0x3c, !PT ;  /* 0x0000001403036212 */ /* 0x008fc400078e3cff */
[----:B----4-:R-:W-:Y:S02]  /*0830*/  @P0 LOP3.LUT R5, R5, R22, RZ, 0x3c, !PT ;  /* 0x0000001605050212 */ /* 0x010fe400078e3cff */
[----:B------:R-:W-:Y:S02]  /*0840*/  @P0 LOP3.LUT R3, R3, R26, RZ, 0x3c, !PT ;  /* 0x0000001a03030212 */ /* 0x000fe400078e3cff */
[----:B------:R-:W-:-:S13]  /*0850*/  R2P PR, R24.B1, 0x7f ;  /* 0x0000007f18007804 */ /* 0x000fda0000001000 */
[----:B------:R-:W2:Y:S04]  /*0860*/  @P0 LDG.E R18, desc[UR4][R10.64+0xa0] ;  /* 0x0000a0040a120981 */ /* 0x000ea8000c1e1900 */
[----:B------:R-:W3:Y:S04]  /*0870*/  @P1 LDG.E R22, desc[UR4][R10.64+0xb4] ;  /* 0x0000b4040a161981 */ /* 0x000ee8000c1e1900 */
[----:B------:R-:W4:Y:S04]  /*0880*/  @P2 LDG.E R26, desc[UR4][R10.64+0xc8] ;  /* 0x0000c8040a1a2981 */ /* 0x000f28000c1e1900 */
[----:B------:R-:W4:Y:S04]  /*0890*/  @P3 LDG.E R28, desc[UR4][R10.64+0xdc] ;  /* 0x0000dc040a1c3981 */ /* 0x000f28000c1e1900 */
[----:B------:R-:W4:Y:S04]  /*08a0*/  @P0 LDG.E R23, desc[UR4][R10.64+0xa4] ;  /* 0x0000a4040a170981 */ /* 0x000f28000c1e1900 */
[----:B------:R-:W4:Y:S04]  /*08b0*/  @P0 LDG.E R20, desc[UR4][R10.64+0xa8] ;  /* 0x0000a8040a140981 */ /* 0x000f28000c1e1900 */
[----:B------:R-:W4:Y:S04]  /*08c0*/  @P4 LDG.E R25, desc[UR4][R10.64+0xf0] ;  /* 0x0000f0040a194981 */ /* 0x000f28000c1e1900 */
        /* <DEDUP_REMOVED lines=21> */
[----:B------:R-:W-:Y:S02]  /*0a20*/  LOP3.LUT P0, RZ, R24, 0x8000, RZ, 0xc0, !PT ;  /* 0x0000800018ff7812 */ /* 0x000fe4000780c0ff */
[----:B----4-:R-:W-:Y:S01]  /*0a30*/  @P5 LOP3.LUT R15, R15, R26, RZ, 0x3c, !PT ;  /* 0x0000001a0f0f5212 */ /* 0x010fe200078e3cff */
[----:B------:R-:W4:Y:S04]  /*0a40*/  @P3 LDG.E R24, desc[UR4][R10.64+0xe4] ;  /* 0x0000e4040a183981 */ /* 0x000f28000c1e1900 */
[----:B------:R-:W2:Y:S01]  /*0a50*/  @P6 LDG.E R26, desc[UR4][R10.64+0x118] ;  /* 0x000118040a1a6981 */ /* 0x000ea2000c1e1900 */
        /* <DEDUP_REMOVED lines=8> */
[----:B---3--:R-:W-:-:S03]  /*0ae0*/  @P2 LOP3.LUT R3, R3, R22, RZ, 0x3c, !PT ;  /* 0x0000001603032212 */ /* 0x008fc600078e3cff */
[----:B------:R-:W3:Y:S01]  /*0af0*/  @P4 LDG.E R22, desc[UR4][R10.64+0x100] ;  /* 0x000100040a164981 */ /* 0x000ee2000c1e1900 */
[----:B--2---:R-:W-:-:S03]  /*0b00*/  @P6 LOP3.LUT R15, R15, R26, RZ, 0x3c, !PT ;  /* 0x0000001a0f0f6212 */ /* 0x004fc600078e3cff */
[----:B------:R-:W2:Y:S01]  /*0b10*/  @P0 LDG.E R26, desc[UR4][R10.64+0x12c] ;  /* 0x00012c040a1a0981 */ /* 0x000ea2000c1e1900 */
[----:B----4-:R-:W-:-:S03]  /*0b20*/  @P2 LOP3.LUT R2, R2, R23, RZ, 0x3c, !PT ;  /* 0x0000001702022212 */ /* 0x010fc600078e3cff */
[----:B------:R-:W4:Y:S01]  /*0b30*/  @P4 LDG.E R23, desc[UR4][R10.64+0xfc] ;  /* 0x0000fc040a174981 */ /* 0x000f22000c1e1900 */
[----:B------:R-:W-:-:S03]  /*0b40*/  @P2 LOP3.LUT R5, R5, R20, RZ, 0x3c, !PT ;  /* 0x0000001405052212 */ /* 0x000fc600078e3cff */
[----:B------:R-:W4:Y:S01]  /*0b50*/  @P4 LDG.E R20, desc[UR4][R10.64+0xf8] ;  /* 0x0000f8040a144981 */ /* 0x000f22000c1e1900 */
[----:B------:R-:W-:Y:S02]  /*0b60*/  @P3 LOP3.LUT R2, R2, R27, RZ, 0x3c, !PT ;  /* 0x0000001b02023212 */ /* 0x000fe400078e3cff */
[----:B------:R-:W-:Y:S01]  /*0b70*/  @P3 LOP3.LUT R4, R4, R25, RZ, 0x3c, !PT ;  /* 0x0000001904043212 */ /* 0x000fe200078e3cff */
[----:B------:R-:W4:Y:S01]  /*0b80*/  @P5 LDG.E R27, desc[UR4][R10.64+0x110] ;  /* 0x000110040a1b5981 */ /* 0x000f22000c1e1900 */
[----:B------:R-:W-:-:S03]  /*0b90*/  @P3 LOP3.LUT R5, R5, R24, RZ, 0x3c, !PT ;  /* 0x0000001805053212 */ /* 0x000fc600078e3cff */
[----:B------:R-:W4:Y:S04]  /*0ba0*/  @P5 LDG.E R25, desc[UR4][R10.64+0x108] ;  /* 0x000108040a195981 */ /* 0x000f28000c1e1900 */
        /* <DEDUP_REMOVED lines=19> */
[----:B------:R-:W-:-:S05]  /*0ce0*/  VIADD R19, R19, 0x10 ;  /* 0x0000001013137836 */ /* 0x000fca0000000000 */
[----:B------:R-:W-:Y:S02]  /*0cf0*/  ISETP.NE.AND P1, PT, R19, 0x20, PT ;  /* 0x000000201300780c */ /* 0x000fe40003f25270 */
[----:B------:R-:W-:Y:S02]  /*0d00*/  @P5 LOP3.LUT R3, R3, R18, RZ, 0x3c, !PT ;  /* 0x0000001203035212 */ /* 0x000fe400078e3cff */
[----:B------:R-:W-:Y:S02]  /*0d10*/  @P6 LOP3.LUT R4, R4, R21, RZ, 0x3c, !PT ;  /* 0x0000001504046212 */ /* 0x000fe400078e3cff */
[----:B---3--:R-:W-:-:S04]  /*0d20*/  @P6 LOP3.LUT R3, R3, R22, RZ, 0x3c, !PT ;  /* 0x0000001603036212 */ /* 0x008fc800078e3cff */
[----:B--2---:R-:W-:Y:S02]  /*0d30*/  @P0 LOP3.LUT R3, R3, R26, RZ, 0x3c, !PT ;  /* 0x0000001a03030212 */ /* 0x004fe400078e3cff */
[----:B----4-:R-:W-:Y:S02]  /*0d40*/  @P6 LOP3.LUT R2, R2, R23, RZ, 0x3c, !PT ;  /* 0x0000001702026212 */ /* 0x010fe400078e3cff */
[----:B------:R-:W-:Y:S02]  /*0d50*/  @P6 LOP3.LUT R5, R5, R20, RZ, 0x3c, !PT ;  /* 0x0000001405056212 */ /* 0x000fe400078e3cff */
[----:B------:R-:W-:Y:S02]  /*0d60*/  @P0 LOP3.LUT R2, R2, R27, RZ, 0x3c, !PT ;  /* 0x0000001b02020212 */ /* 0x000fe400078e3cff */
[----:B------:R-:W-:Y:S02]  /*0d70*/  @P0 LOP3.LUT R4, R4, R25, RZ, 0x3c, !PT ;  /* 0x0000001904040212 */ /* 0x000fe400078e3cff */
[----:B------:R-:W-:Y:S01]  /*0d80*/  @P0 LOP3.LUT R5, R5, R24, RZ, 0x3c, !PT ;  /* 0x0000001805050212 */ /* 0x000fe200078e3cff */
[----:B------:R-:W-:Y:S06]  /*0d90*/  @P1 BRA `(.L_x_137) ;  /* 0xfffffff400481947 */ /* 0x000fec000383ffff */
[----:B------:R-:W-:-:S05]  /*0da0*/  VIADD R17, R17, 0x1 ;  /* 0x0000000111117836 */ /* 0x000fca0000000000 */
[----:B------:R-:W-:-:S13]  /*0db0*/  ISETP.NE.AND P0, PT, R17, 0x5, PT ;  /* 0x000000051100780c */ /* 0x000fda0003f05270 */
[----:B------:R-:W-:Y:S05]  /*0dc0*/  @P0 BRA `(.L_x_138) ;  /* 0xfffffff400300947 */ /* 0x000fea000383ffff */
[----:B------:R1:W-:Y:S01]  /*0dd0*/  STG.E.64 desc[UR4][R6.64+0x8], R4 ;  /* 0x0000080406007986 */ /* 0x0003e2000c101b04 */
[----:B------:R-:W-:Y:S01]  /*0de0*/  VIADD R14, R14, 0x1 ;  /* 0x000000010e0e7836 */ /* 0x000fe20000000000 */
[----:B------:R-:W-:Y:S02]  /*0df0*/  LOP3.LUT R11, R13, 0x3, RZ, 0xc0, !PT ;  /* 0x000000030d0b7812 */ /* 0x000fe400078ec0ff */
[----:B------:R1:W-:Y:S02]  /*0e00*/  STG.E.64 desc[UR4][R6.64+0x10], R2 ;  /* 0x0000100206007986 */ /* 0x0003e4000c101b04 */
[----:B------:R-:W-:Y:S02]  /*0e10*/  ISETP.GE.U32.AND P0, PT, R14, R11, PT ;  /* 0x0000000b0e00720c */ /* 0x000fe40003f06070 */
[----:B------:R1:W-:Y:S11]  /*0e20*/  STG.E desc[UR4][R6.64+0x4], R15 ;  /* 0x0000040f06007986 */ /* 0x0003f6000c101904 */
[----:B------:R-:W-:Y:S05]  /*0e30*/  @!P0 BRA `(.L_x_139) ;  /* 0xfffffff400048947 */ /* 0x000fea000383ffff */
.L_x_136:
[----:B------:R-:W-:Y:S05]  /*0e40*/  BSYNC.RECONVERGENT B1 ;  /* 0x0000000000017941 */ /* 0x000fea0003800200 */
.L_x_135:
[C---:B------:R-:W-:Y:S01]  /*0e50*/  ISETP.GT.U32.AND P0, PT, R13.reuse, 0x3, PT ;  /* 0x000000030d00780c */ /* 0x040fe20003f04070 */
[----:B------:R-:W-:Y:S01]  /*0e60*/  VIADD R12, R12, 0x1 ;  /* 0x000000010c0c7836 */ /* 0x000fe20000000000 */
[--C-:B------:R-:W-:Y:S02]  /*0e70*/  SHF.R.U64 R13, R13, 0x2, R0.reuse ;  /* 0x000000020d0d7819 */ /* 0x100fe40000001200 */
[----:B------:R-:W-:Y:S02]  /*0e80*/  ISETP.GT.U32.AND.EX P0, PT, R0, RZ, PT, P0 ;  /* 0x000000ff0000720c */ /* 0x000fe40003f04100 */
[----:B------:R-:W-:-:S11]  /*0e90*/  SHF.R.U32.HI R0, RZ, 0x2, R0 ;  /* 0x00000002ff007819 */ /* 0x000fd60000011600 */
[----:B------:R-:W-:Y:S05]  /*0ea0*/  @P0 BRA `(.L_x_140) ;  /* 0xfffffff000c80947 */ /* 0x000fea000383ffff */
.L_x_134:
[----:B------:R-:W-:Y:S05]  /*0eb0*/  BSYNC.RECONVERGENT B0 ;  /* 0x0000000000007941 */ /* 0x000fea0003800200 */
.L_x_133:
[----:B------:R-:W-:Y:S04]  /*0ec0*/  STG.E.64 desc[UR4][R6.64+0x18], RZ ;  /* 0x000018ff06007986 */ /* 0x000fe8000c101b04 */
[----:B------:R-:W-:Y:S04]  /*0ed0*/  STG.E desc[UR4][R6.64+0x20], RZ ;  /* 0x000020ff06007986 */ /* 0x000fe8000c101904 */
[----:B------:R-:W-:Y:S01]  /*0ee0*/  STG.E.64 desc[UR4][R6.64+0x28], RZ ;  /* 0x000028ff06007986 */ /* 0x000fe2000c101b04 */
[----:B------:R-:W-:Y:S05]  /*0ef0*/  EXIT ;  /* 0x000000000000794d */ /* 0x000fea0003800000 */
.L_x_141:
        /* <DEDUP_REMOVED lines=16> */
.L_x_152:


//--------------------- .nv.global.init           --------------------------
	.section	.nv.global.init,"aw",@progbits
	.align	4
.nv.global.init:
	.type		mrg32k3aM1SubSeq,@object
	.size		mrg32k3aM1SubSeq,(mrg32k3aM2SubSeq - mrg32k3aM1SubSeq)
mrg32k3aM1SubSeq:
        /*0000*/ 	.byte	0x0b, 0xcc, 0xee, 0x04, 0x73, 0x29, 0x8b, 0x6f, 0xf6, 0x53, 0x03, 0xf6, 0x23, 0xf6, 0xea, 0xda
        /* <DEDUP_REMOVED lines=125> */
	.type		mrg32k3aM2SubSeq,@object
	.size		mrg32k3aM2SubSeq,(mrg32k3aM1 - mrg32k3aM2SubSeq)
mrg32k3aM2SubSeq:
        /* <DEDUP_REMOVED lines=126> */
	.type		mrg32k3aM1,@object
	.size		mrg32k3aM1,(mrg32k3aM1Seq - mrg32k3aM1)
mrg32k3aM1:
        /* <DEDUP_REMOVED lines=144> */
	.type		mrg32k3aM1Seq,@object
	.size		mrg32k3aM1Seq,(mrg32k3aM2 - mrg32k3aM1Seq)
mrg32k3aM1Seq:
        /* <DEDUP_REMOVED lines=144> */
	.type		mrg32k3aM2,@object
	.size		mrg32k3aM2,(mrg32k3aM2Seq - mrg32k3aM2)
mrg32k3aM2:
        /* <DEDUP_REMOVED lines=144> */
	.type		mrg32k3aM2Seq,@object
	.size		mrg32k3aM2Seq,(precalc_xorwow_matrix - mrg32k3aM2Seq)
mrg32k3aM2Seq:
        /* <DEDUP_REMOVED lines=144> */
	.type		precalc_xorwow_matrix,@object
	.size		precalc_xorwow_matrix,(precalc_xorwow_offset_matrix - precalc_xorwow_matrix)
precalc_xorwow_matrix:
        /* <DEDUP_REMOVED lines=6400> */
	.type		precalc_xorwow_offset_matrix,@object
	.size		precalc_xorwow_offset_matrix,(.L_1 - precalc_xorwow_offset_matrix)
precalc_xorwow_offset_matrix:
        /* <DEDUP_REMOVED lines=6400> */
.L_1:


//--------------------- .nv.shared._Z16reduction_kernelPfS_i --------------------------
	.section	.nv.shared._Z16reduction_kernelPfS_i,"aw",@nobits
	.sectionflags	@""
	.align	16
	.zero		1024


//--------------------- .nv.shared.reserved.0     --------------------------
	.section	.nv.shared.reserved.0,"aw",@nobits
	.weak		__nv_reservedSMEM_offset_0_alias
	.size		__nv_reservedSMEM_offset_0_alias, 0, 64
	.other		__nv_reservedSMEM_offset_0_alias,@"STO_CUDA_RESERVED_SHARED STV_DEFAULT"
__nv_reservedSMEM_offset_0_alias:
	.zero		0
	.zero		64


//--------------------- .nv.shared._Z26heston_almost_exact_kernelPfP17curandStateXORWOWffffi --------------------------
	.section	.nv.shared._Z26heston_almost_exact_kernelPfP17curandStateXORWOWffffi,"aw",@nobits
	.sectionflags	@""
	.align	16
	.zero		1024


//--------------------- .nv.shared._Z19heston_euler_kernelPfP17curandStateXORWOWffffi --------------------------
	.section	.nv.shared._Z19heston_euler_kernelPfP17curandStateXORWOWffffi,"aw",@nobits
	.sectionflags	@""
	.align	16
	.zero		1024


//--------------------- .nv.shared._Z15init_rng_kernelP17curandStateXORWOWm --------------------------
	.section	.nv.shared._Z15init_rng_kernelP17curandStateXORWOWm,"aw",@nobits
	.sectionflags	@""
	.align	16
	.zero		1024


//--------------------- .nv.constant0._Z16reduction_kernelPfS_i --------------------------
	.section	.nv.constant0._Z16reduction_kernelPfS_i,"a",@progbits
	.sectionflags	@""
	.align	4
.nv.constant0._Z16reduction_kernelPfS_i:
	.zero		916


//--------------------- .nv.constant0._Z26heston_almost_exact_kernelPfP17curandStateXORWOWffffi --------------------------
	.section	.nv.constant0._Z26heston_almost_exact_kernelPfP17curandStateXORWOWffffi,"a",@progbits
	.sectionflags	@""
	.align	4
.nv.constant0._Z26heston_almost_exact_kernelPfP17curandStateXORWOWffffi:
	.zero		932


//--------------------- .nv.constant0._Z19heston_euler_kernelPfP17curandStateXORWOWffffi --------------------------
	.section	.nv.constant0._Z19heston_euler_kernelPfP17curandStateXORWOWffffi,"a",@progbits
	.sectionflags	@""
	.align	4
.nv.constant0._Z19heston_euler_kernelPfP17curandStateXORWOWffffi:
	.zero		932


//--------------------- .nv.constant0._Z15init_rng_kernelP17curandStateXORWOWm --------------------------
	.section	.nv.constant0._Z15init_rng_kernelP17curandStateXORWOWm,"a",@progbits
	.sectionflags	@""
	.align	4
.nv.constant0._Z15init_rng_kernelP17curandStateXORWOWm:
	.zero		912


//--------------------- SYMBOLS --------------------------

	.type		.nv.reservedSmem.offset0,@object
	.size		.nv.reservedSmem.offset0,0x4
	.type		.nv.reservedSmem.cap,@object
	.size		.nv.reservedSmem.cap,0x4
